	.target	sm_90a

	.elftype	@"ET_EXEC"


//--------------------- .note.nv.tkinfo           --------------------------
	.section	.note.nv.tkinfo,"",@"SHT_NOTE"
	.sectionflags	@"SHF_NOTE_NV_TKINFO"
	.tkinfo
        /*0018*/ 	.word	0x00000002
        /*0030*/ 	.string	""
        /*0030*/ 	.string	"ptxas"
        /*0030*/ 	.string	"Cuda compilation tools, release 13.0, V13.0.88"
        /*0030*/ 	.string	"Build cuda_13.0.r13.0/compiler.36424714_0"
        /*0030*/ 	.string	"-v  -suppress-debug-info  -lineinfo  -arch sm_90a "



//--------------------- .note.nv.cuinfo           --------------------------
	.section	.note.nv.cuinfo,"",@"SHT_NOTE"
	.sectionflags	@"SHF_NOTE_NV_CUINFO"
        /*0018*/ 	.short	0x0002
        /*001a*/ 	.short	0x005a
        /*001c*/ 	.short	0x0082
	.zero		2


//--------------------- .nv.info                  --------------------------
	.section	.nv.info,"",@"SHT_CUDA_INFO"
	.align	4


	//----- nvinfo : EIATTR_REGCOUNT
	.align		4
        /*0000*/ 	.byte	0x04, 0x2f
        /*0002*/ 	.short	(.L_1 - .L_0)
	.align		4
.L_0:
        /*0004*/ 	.word	index@(gluon_wgmma)
        /*0008*/ 	.word	0x0000005a


	//----- nvinfo : EIATTR_FRAME_SIZE
	.align		4
.L_1:
        /*000c*/ 	.byte	0x04, 0x11
        /*000e*/ 	.short	(.L_3 - .L_2)
	.align		4
.L_2:
        /*0010*/ 	.word	index@(gluon_wgmma)
        /*0014*/ 	.word	0x00000000


	//----- nvinfo : EIATTR_MIN_STACK_SIZE
	.align		4
.L_3:
        /*0018*/ 	.byte	0x04, 0x12
        /*001a*/ 	.short	(.L_5 - .L_4)
	.align		4
.L_4:
        /*001c*/ 	.word	index@(gluon_wgmma)
        /*0020*/ 	.word	0x00000000
.L_5:


//--------------------- .nv.compat                --------------------------
	.section	.nv.compat,"",@"SHT_CUDA_COMPAT_INFO"
	.align	4
        /*0000*/ 	.byte	0x02, 0x09, 0x01, 0x00, 0x02, 0x02, 0x04, 0x00, 0x02, 0x05, 0x05, 0x00, 0x03, 0x07, 0x01, 0x01
        /*0010*/ 	.byte	0x02, 0x03, 0x03, 0x00, 0x02, 0x06, 0x01, 0x00, 0x04, 0x0b, 0x08, 0x00, 0x00, 0x00, 0x00, 0x00
        /*0020*/ 	.byte	0x00, 0x00, 0x00, 0x00


//--------------------- .nv.info.gluon_wgmma      --------------------------
	.section	.nv.info.gluon_wgmma,"",@"SHT_CUDA_INFO"
	.sectionflags	@""
	.align	4


	//----- nvinfo : EIATTR_CUDA_API_VERSION
	.align		4
        /*0000*/ 	.byte	0x04, 0x37
        /*0002*/ 	.short	(.L_7 - .L_6)
.L_6:
        /*0004*/ 	.word	0x00000082


	//----- nvinfo : EIATTR_KPARAM_INFO
	.align		4
.L_7:
        /*0008*/ 	.byte	0x04, 0x17
        /*000a*/ 	.short	(.L_9 - .L_8)
.L_8:
        /*000c*/ 	.word	0x00000000
        /*0010*/ 	.short	0x000a
        /*0012*/ 	.short	0x0048
        /*0014*/ 	.byte	0x00, 0xf4, 0x21, 0x00


	//----- nvinfo : EIATTR_KPARAM_INFO
	.align		4
.L_9:
        /*0018*/ 	.byte	0x04, 0x17
        /*001a*/ 	.short	(.L_11 - .L_10)
.L_10:
        /*001c*/ 	.word	0x00000000
        /*0020*/ 	.short	0x0009
        /*0022*/ 	.short	0x0040
        /*0024*/ 	.byte	0x00, 0xf4, 0x21, 0x00


	//----- nvinfo : EIATTR_KPARAM_INFO
	.align		4
.L_11:
        /*0028*/ 	.byte	0x04, 0x17
        /*002a*/ 	.short	(.L_13 - .L_12)
.L_12:
        /*002c*/ 	.word	0x00000000
        /*0030*/ 	.short	0x0008
        /*0032*/ 	.short	0x0038
        /*0034*/ 	.byte	0x00, 0xf0, 0x21, 0x00


	//----- nvinfo : EIATTR_KPARAM_INFO
	.align		4
.L_13:
        /*0038*/ 	.byte	0x04, 0x17
        /*003a*/ 	.short	(.L_15 - .L_14)
.L_14:
        /*003c*/ 	.word	0x00000000
        /*0040*/ 	.short	0x0007
        /*0042*/ 	.short	0x0030
        /*0044*/ 	.byte	0x00, 0xf0, 0x21, 0x00


	//----- nvinfo : EIATTR_KPARAM_INFO
	.align		4
.L_15:
        /*0048*/ 	.byte	0x04, 0x17
        /*004a*/ 	.short	(.L_17 - .L_16)
.L_16:
        /*004c*/ 	.word	0x00000000
        /*0050*/ 	.short	0x0006
        /*0052*/ 	.short	0x0028
        /*0054*/ 	.byte	0x00, 0xf0, 0x21, 0x00


	//----- nvinfo : EIATTR_KPARAM_INFO
	.align		4
.L_17:
        /*0058*/ 	.byte	0x04, 0x17
        /*005a*/ 	.short	(.L_19 - .L_18)
.L_18:
        /*005c*/ 	.word	0x00000000
        /*0060*/ 	.short	0x0005
        /*0062*/ 	.short	0x0020
        /*0064*/ 	.byte	0x00, 0xf0, 0x11, 0x00


	//----- nvinfo : EIATTR_KPARAM_INFO
	.align		4
.L_19:
        /*0068*/ 	.byte	0x04, 0x17
        /*006a*/ 	.short	(.L_21 - .L_20)
.L_20:
        /*006c*/ 	.word	0x00000000
        /*0070*/ 	.short	0x0004
        /*0072*/ 	.short	0x001c
        /*0074*/ 	.byte	0x00, 0xf0, 0x11, 0x00


	//----- nvinfo : EIATTR_KPARAM_INFO
	.align		4
.L_21:
        /*0078*/ 	.byte	0x04, 0x17
        /*007a*/ 	.short	(.L_23 - .L_22)
.L_22:
        /*007c*/ 	.word	0x00000000
        /*0080*/ 	.short	0x0003
        /*0082*/ 	.short	0x0018
        /*0084*/ 	.byte	0x00, 0xf0, 0x11, 0x00


	//----- nvinfo : EIATTR_KPARAM_INFO
	.align		4
.L_23:
        /*0088*/ 	.byte	0x04, 0x17
        /*008a*/ 	.short	(.L_25 - .L_24)
.L_24:
        /*008c*/ 	.word	0x00000000
        /*0090*/ 	.short	0x0002
        /*0092*/ 	.short	0x0010
        /*0094*/ 	.byte	0x00, 0xf4, 0x21, 0x00


	//----- nvinfo : EIATTR_KPARAM_INFO
	.align		4
.L_25:
        /*0098*/ 	.byte	0x04, 0x17
        /*009a*/ 	.short	(.L_27 - .L_26)
.L_26:
        /*009c*/ 	.word	0x00000000
        /*00a0*/ 	.short	0x0001
        /*00a2*/ 	.short	0x0008
        /*00a4*/ 	.byte	0x00, 0xf4, 0x21, 0x00


	//----- nvinfo : EIATTR_KPARAM_INFO
	.align		4
.L_27:
        /*00a8*/ 	.byte	0x04, 0x17
        /*00aa*/ 	.short	(.L_29 - .L_28)
.L_28:
        /*00ac*/ 	.word	0x00000000
        /*00b0*/ 	.short	0x0000
        /*00b2*/ 	.short	0x0000
        /*00b4*/ 	.byte	0x00, 0xf4, 0x21, 0x00


	//----- nvinfo : EIATTR_SPARSE_MMA_MASK
	.align		4
.L_29:
        /*00b8*/ 	.byte	0x03, 0x50
        /*00ba*/ 	.short	0x0000


	//----- nvinfo : EIATTR_MAXREG_COUNT
	.align		4
        /*00bc*/ 	.byte	0x03, 0x1b
        /*00be*/ 	.short	0x00ff


	//----- nvinfo : EIATTR_NUM_BARRIERS
	.align		4
        /*00c0*/ 	.byte	0x02, 0x4c
        /*00c2*/ 	.byte	0x01
	.zero		1


	//----- nvinfo : EIATTR_MERCURY_ISA_VERSION
	.align		4
        /*00c4*/ 	.byte	0x03, 0x5f
        /*00c6*/ 	.short	0x0101


	//----- nvinfo : EIATTR_INT_WARP_WIDE_INSTR_OFFSETS
	.align		4
        /*00c8*/ 	.byte	0x04, 0x31
        /*00ca*/ 	.short	(.L_31 - .L_30)


	//   ....[0]....
.L_30:
        /*00cc*/ 	.word	0x00001430


	//   ....[1]....
        /*00d0*/ 	.word	0x00001450


	//   ....[2]....
        /*00d4*/ 	.word	0x00001460


	//   ....[3]....
        /*00d8*/ 	.word	0x00001540


	//   ....[4]....
        /*00dc*/ 	.word	0x00001900


	//   ....[5]....
        /*00e0*/ 	.word	0x00001910


	//   ....[6]....
        /*00e4*/ 	.word	0x00001980


	//   ....[7]....
        /*00e8*/ 	.word	0x00001990


	//   ....[8]....
        /*00ec*/ 	.word	0x00001e30


	//   ....[9]....
        /*00f0*/ 	.word	0x00001e50


	//----- nvinfo : EIATTR_COOP_GROUP_MASK_REGIDS
	.align		4
.L_31:
        /*00f4*/ 	.byte	0x04, 0x29
        /*00f6*/ 	.short	(.L_33 - .L_32)


	//   ....[0]....
.L_32:
        /*00f8*/ 	.word	0xffffffff


	//   ....[1]....
        /*00fc*/ 	.word	0xffffffff


	//   ....[2]....
        /*0100*/ 	.word	0xffffffff


	//----- nvinfo : EIATTR_COOP_GROUP_INSTR_OFFSETS
	.align		4
.L_33:
        /*0104*/ 	.byte	0x04, 0x28
        /*0106*/ 	.short	(.L_35 - .L_34)


	//   ....[0]....
.L_34:
        /*0108*/ 	.word	0x00000150


	//   ....[1]....
        /*010c*/ 	.word	0x00000720


	//   ....[2]....
        /*0110*/ 	.word	0x00000cd0


	//----- nvinfo : EIATTR_MBARRIER_INSTR_OFFSETS
	.align		4
.L_35:
        /*0114*/ 	.byte	0x04, 0x39
        /*0116*/ 	.short	(.L_37 - .L_36)


	//   ....[0]....
.L_36:
        /*0118*/ 	.word	0x000015a0
        /*011c*/ 	.word	0x000000ff
        /*0120*/ 	.word	0x0000f000
        /*0124*/ 	.short	0x0100
        /*0126*/ 	.byte	0x14
	.zero		1


	//   ....[1]....
        /*0128*/ 	.word	0x000015c0
        /*012c*/ 	.word	0x000000ff
        /*0130*/ 	.word	0x0000f008
        /*0134*/ 	.short	0x0100
        /*0136*/ 	.byte	0x14
	.zero		1


	//   ....[2]....
        /*0138*/ 	.word	0x000015f0
        /*013c*/ 	.word	0x000000ff
        /*0140*/ 	.word	0x0000f010
        /*0144*/ 	.short	0x0100
        /*0146*/ 	.byte	0x14
	.zero		1


	//   ....[3]....
        /*0148*/ 	.word	0x00001a40
        /*014c*/ 	.word	0x000000ff
        /*0150*/ 	.word	0x0000f000
        /*0154*/ 	.short	0x010a
        /*0156*/ 	.byte	0x12
	.zero		1


	//   ....[4]....
        /*0158*/ 	.word	0x00001d90
        /*015c*/ 	.word	0x000000ff
        /*0160*/ 	.word	0x0000f000
        /*0164*/ 	.short	0x0108
        /*0166*/ 	.byte	0x14
	.zero		1


	//   ....[5]....
        /*0168*/ 	.word	0x00001ef0
        /*016c*/ 	.word	0x000000ff
        /*0170*/ 	.word	0x0000f008
        /*0174*/ 	.short	0x0108
        /*0176*/ 	.byte	0x14
	.zero		1


	//   ....[6]....
        /*0178*/ 	.word	0x00001fd0
        /*017c*/ 	.word	0x000000ff
        /*0180*/ 	.word	0x0000f010
        /*0184*/ 	.short	0x0108
        /*0186*/ 	.byte	0x14
	.zero		1


	//   ....[7]....
        /*0188*/ 	.word	0x00002140
        /*018c*/ 	.word	0x000000ff
        /*0190*/ 	.word	0x0000f000
        /*0194*/ 	.short	0x010a
        /*0196*/ 	.byte	0x12
	.zero		1


	//----- nvinfo : EIATTR_NUM_MBARRIERS
	.align		4
.L_37:
        /*0198*/ 	.byte	0x03, 0x38
        /*019a*/ 	.short	0x0003


	//----- nvinfo : EIATTR_EXIT_INSTR_OFFSETS
	.align		4
        /*019c*/ 	.byte	0x04, 0x1c
        /*019e*/ 	.short	(.L_39 - .L_38)


	//   ....[0]....
.L_38:
        /*01a0*/ 	.word	0x00002130


	//----- nvinfo : EIATTR_REQNTID
	.align		4
.L_39:
        /*01a4*/ 	.byte	0x04, 0x10
        /*01a6*/ 	.short	(.L_41 - .L_40)
.L_40:
        /*01a8*/ 	.word	0x00000100
        /*01ac*/ 	.word	0x00000001
        /*01b0*/ 	.word	0x00000001


	//----- nvinfo : EIATTR_CRS_STACK_SIZE
	.align		4
.L_41:
        /*01b4*/ 	.byte	0x04, 0x1e
        /*01b6*/ 	.short	(.L_43 - .L_42)
.L_42:
        /*01b8*/ 	.word	0x00000000


	//----- nvinfo : EIATTR_CBANK_PARAM_SIZE
	.align		4
.L_43:
        /*01bc*/ 	.byte	0x03, 0x19
        /*01be*/ 	.short	0x0050


	//----- nvinfo : EIATTR_PARAM_CBANK
	.align		4
        /*01c0*/ 	.byte	0x04, 0x0a
        /*01c2*/ 	.short	(.L_45 - .L_44)
	.align		4
.L_44:
        /*01c4*/ 	.word	index@(.nv.constant0.gluon_wgmma)
        /*01c8*/ 	.short	0x0210
        /*01ca*/ 	.short	0x0050


	//----- nvinfo : EIATTR_SW_WAR
	.align		4
.L_45:
        /*01cc*/ 	.byte	0x04, 0x36
        /*01ce*/ 	.short	(.L_47 - .L_46)
.L_46:
        /*01d0*/ 	.word	0x00000008
.L_47:


//--------------------- .nv.callgraph             --------------------------
	.section	.nv.callgraph,"",@"SHT_CUDA_CALLGRAPH"
	.align	4
	.sectionentsize	8
	.align		4
        /*0000*/ 	.word	0x00000000
	.align		4
        /*0004*/ 	.word	0xffffffff
	.align		4
        /*0008*/ 	.word	0x00000000
	.align		4
        /*000c*/ 	.word	0xfffffffe
	.align		4
        /*0010*/ 	.word	0x00000000
	.align		4
        /*0014*/ 	.word	0xfffffffd
	.align		4
        /*0018*/ 	.word	0x00000000
	.align		4
        /*001c*/ 	.word	0xfffffffc


//--------------------- .text.gluon_wgmma         --------------------------
	.section	.text.gluon_wgmma,"ax",@progbits
	.align	128
        .global         gluon_wgmma
        .type           gluon_wgmma,@function
        .size           gluon_wgmma,(.L_x_52 - gluon_wgmma)
        .other          gluon_wgmma,@"STO_CUDA_ENTRY STV_DEFAULT"
gluon_wgmma:
.text.gluon_wgmma:
[----:B------:R-:W-:Y:S01]  /*0000*/  LDC R1, c[0x0][0x28] ;  /* 0x00000a00ff017b82 */ /* 0x000fe20000000800 */
[----:B------:R-:W1:Y:S07]  /*0010*/  S2R R0, SR_TID.X ;  /* 0x0000000000007919 */ /* 0x000e6e0000002100 */
[----:B------:R-:W2:Y:S01]  /*0020*/  S2UR UR4, SR_CgaCtaId ;  /* 0x00000000000479c3 */ /* 0x000ea20000008800 */
[----:B------:R-:W-:Y:S01]  /*0030*/  UMOV UR20, 0x400 ;  /* 0x0000040000147882 */ /* 0x000fe20000000000 */
[----:B------:R-:W-:Y:S01]  /*0040*/  ULDC UR6, c[0x0][0xc] ;  /* 0x0000030000067ab9 */ /* 0x000fe20000000800 */
[----:B------:R-:W-:Y:S01]  /*0050*/  ULDC.64 UR32, c[0x0][0x250] ;  /* 0x0000940000207ab9 */ /* 0x000fe20000000a00 */
[----:B------:R-:W-:Y:S04]  /*0060*/  BSSY B0, `(.L_x_0) ;  /* 0x000001f000007945 */ /* 0x000fe80003800000 */
[----:B------:R-:W3:Y:S08]  /*0070*/  LDC R3, c[0x0][0x228] ;  /* 0x00008a00ff037b82 */ /* 0x000ef00000000800 */
[----:B------:R-:W4:Y:S08]  /*0080*/  LDC R10, c[0x0][0x230] ;  /* 0x00008c00ff0a7b82 */ /* 0x000f300000000800 */
[----:B------:R-:W-:Y:S01]  /*0090*/  S2UR UR34, SR_CTAID.Y ;  /* 0x00000000002279c3 */ /* 0x000fe20000002600 */
[----:B--2---:R-:W-:-:S03]  /*00a0*/  ULEA UR20, UR4, UR20, 0x18 ;  /* 0x0000001404147291 */ /* 0x004fc6000f8ec03f */
[----:B------:R-:W-:Y:S01]  /*00b0*/  ULDC UR4, c[0x0][0x10] ;  /* 0x0000040000047ab9 */ /* 0x000fe20000000800 */
[----:B-1----:R-:W-:-:S03]  /*00c0*/  LOP3.LUT R2, R0, 0xff, RZ, 0xc0, !PT ;  /* 0x000000ff00027812 */ /* 0x002fc600078ec0ff */
[----:B------:R-:W1:Y:S01]  /*00d0*/  S2UR UR5, SR_CTAID.Z ;  /* 0x00000000000579c3 */ /* 0x000e620000002700 */
[----:B---3--:R-:W-:Y:S01]  /*00e0*/  VIADD R3, R3, 0xffffffff ;  /* 0xffffffff03037836 */ /* 0x008fe20000000000 */
[C---:B------:R-:W-:Y:S02]  /*00f0*/  ISETP.GE.U32.AND P0, PT, R2.reuse, 0x20, PT ;  /* 0x000000200200780c */ /* 0x040fe40003f06070 */
[C---:B------:R-:W-:Y:S02]  /*0100*/  ISETP.NE.U32.AND P2, PT, R2.reuse, RZ, PT ;  /* 0x000000ff0200720c */ /* 0x040fe40003f45070 */
[----:B------:R-:W-:Y:S02]  /*0110*/  LEA R11, R2, UR20, 0x2 ;  /* 0x00000014020b7c11 */ /* 0x000fe4000f8e10ff */
[----:B------:R-:W2:Y:S01]  /*0120*/  S2UR UR23, SR_CTAID.X ;  /* 0x00000000001779c3 */ /* 0x000ea20000002500 */
[----:B----4-:R-:W-:-:S06]  /*0130*/  VIADD R12, R10, 0xffffffff ;  /* 0xffffffff0a0c7836 */ /* 0x010fcc0000000000 */
[----:B------:R3:W-:Y:S01]  /*0140*/  @!P0 STS [R11], RZ ;  /* 0x000000ff0b008388 */ /* 0x0007e20000000800 */
[----:B------:R-:W-:-:S03]  /*0150*/  NOP ;  /* 0x0000000000007918 */ /* 0x000fc60000000000 */
[----:B------:R3:W-:Y:S01]  /*0160*/  @!P2 STS [UR20+0x24], R3 ;  /* 0x00002403ff00a988 */ /* 0x0007e20008000814 */
[----:B-1----:R-:W-:-:S03]  /*0170*/  UIMAD UR4, UR5, UR4, UR34 ;  /* 0x00000004050472a4 */ /* 0x002fc6000f8e0222 */
[----:B------:R3:W-:Y:S01]  /*0180*/  @!P2 STS [UR20+0x20], R12 ;  /* 0x0000200cff00a988 */ /* 0x0007e20008000814 */
[----:B--2---:R-:W-:-:S04]  /*0190*/  UIMAD UR4, UR4, UR6, UR23 ;  /* 0x00000006040472a4 */ /* 0x004fc8000f8e0217 */
[----:B------:R-:W-:-:S03]  /*01a0*/  UIMAD UR5, UR4, 0x180, URZ ;  /* 0x00000180040578a4 */ /* 0x000fc6000f8e023f */
[----:B------:R-:W-:Y:S01]  /*01b0*/  UMOV UR4, URZ ;  /* 0x0000003f00047c82 */ /* 0x000fe20008000000 */
[----:B------:R-:W-:-:S04]  /*01c0*/  UIADD3 UR28, UP0, UR5, UR32, URZ ;  /* 0x00000020051c7290 */ /* 0x000fc8000ff1e03f */
[----:B------:R-:W-:Y:S01]  /*01d0*/  ULEA.HI.X.SX32 UR29, UR5, UR33, 0x1, UP0 ;  /* 0x00000021051d7291 */ /* 0x000fe200080f0e3f */
[----:B---3--:R-:W-:Y:S11]  /*01e0*/  @P2 BRA `(.L_x_1) ;  /* 0x0000000000182947 */ /* 0x008ff60003800000 */
[----:B------:R-:W1:Y:S01]  /*01f0*/  LDS R4, [UR20+0x8] ;  /* 0x00000814ff047984 */ /* 0x000e620008000800 */
[----:B------:R-:W2:Y:S01]  /*0200*/  LDC.64 R6, c[0x0][0x210] ;  /* 0x00008400ff067b82 */ /* 0x000ea20000000a00 */
[----:B------:R-:W-:Y:S02]  /*0210*/  IMAD.MOV.U32 R5, RZ, RZ, 0x70 ;  /* 0x00000070ff057424 */ /* 0x000fe400078e00ff */
[----:B--2---:R2:W-:Y:S03]  /*0220*/  STS.64 [UR20], R6 ;  /* 0x00000006ff007988 */ /* 0x0045e60008000a14 */
[----:B-1----:R-:W-:-:S05]  /*0230*/  LOP3.LUT R4, R4, 0x10, R5, 0xd8, !PT ;  /* 0x0000001004047812 */ /* 0x002fca00078ed805 */
[----:B------:R2:W-:Y:S02]  /*0240*/  STS [UR20+0x8], R4 ;  /* 0x00000804ff007988 */ /* 0x0005e40008000814 */
.L_x_1:
[----:B------:R-:W-:Y:S05]  /*0250*/  BSYNC B0 ;  /* 0x0000000000007941 */ /* 0x000fea0003800000 */
.L_x_0:
[----:B------:R-:W-:Y:S04]  /*0260*/  BSSY B0, `(.L_x_2) ;  /* 0x000000a000007945 */ /* 0x000fe80003800000 */
[----:B------:R-:W-:Y:S05]  /*0270*/  @P2 BRA `(.L_x_3) ;  /* 0x0000000000202947 */ /* 0x000fea0003800000 */
[----:B--2---:R-:W1:Y:S01]  /*0280*/  LDS R4, [UR20+0x34] ;  /* 0x00003414ff047984 */ /* 0x004e620008000800 */
[----:B------:R-:W-:Y:S02]  /*0290*/  IMAD.MOV.U32 R5, RZ, RZ, 0x1f000000 ;  /* 0x1f000000ff057424 */ /* 0x000fe400078e00ff */
[----:B------:R-:W-:Y:S01]  /*02a0*/  @!P2 IMAD.MOV.U32 R6, RZ, RZ, 0xff ;  /* 0x000000ffff06a424 */ /* 0x000fe200078e00ff */
[----:B------:R-:W2:Y:S02]  /*02b0*/  @!P2 LDS R7, [UR20+0x38] ;  /* 0x00003814ff07a984 */ /* 0x000ea40008000800 */
[----:B-1----:R-:W-:Y:S02]  /*02c0*/  LOP3.LUT R4, R4, 0xff000000, R5, 0xb8, !PT ;  /* 0xff00000004047812 */ /* 0x002fe400078eb805 */
[----:B--2---:R-:W-:-:S03]  /*02d0*/  @!P2 LOP3.LUT R5, R7, 0xff, R6, 0xb8, !PT ;  /* 0x000000ff0705a812 */ /* 0x004fc600078eb806 */
[----:B------:R1:W-:Y:S04]  /*02e0*/  STS [UR20+0x34], R4 ;  /* 0x00003404ff007988 */ /* 0x0003e80008000814 */
[----:B------:R1:W-:Y:S02]  /*02f0*/  @!P2 STS [UR20+0x38], R5 ;  /* 0x00003805ff00a988 */ /* 0x0003e40008000814 */
.L_x_3:
[----:B------:R-:W-:Y:S05]  /*0300*/  BSYNC B0 ;  /* 0x0000000000007941 */ /* 0x000fea0003800000 */
.L_x_2:
[----:B------:R-:W-:Y:S04]  /*0310*/  BSSY B0, `(.L_x_4) ;  /* 0x000000e000007945 */ /* 0x000fe80003800000 */
[----:B------:R-:W-:Y:S05]  /*0320*/  @P2 BRA `(.L_x_5) ;  /* 0x0000000000302947 */ /* 0x000fea0003800000 */
[----:B-1----:R-:W1:Y:S01]  /*0330*/  LDS R5, [UR20+0x34] ;  /* 0x00003414ff057984 */ /* 0x002e620008000800 */
[----:B--2---:R-:W2:Y:S03]  /*0340*/  LDC.64 R6, c[0x0][0x238] ;  /* 0x00008e00ff067b82 */ /* 0x004ea60000000a00 */
[----:B------:R-:W3:Y:S01]  /*0350*/  LDS R4, [UR20+0x1c] ;  /* 0x00001c14ff047984 */ /* 0x000ee20008000800 */
[C---:B--2---:R-:W-:Y:S01]  /*0360*/  SHF.L.U64.HI R7, R6.reuse, 0x1, R7 ;  /* 0x0000000106077819 */ /* 0x044fe20000010207 */
[----:B------:R-:W-:-:S03]  /*0370*/  IMAD.SHL.U32 R6, R6, 0x2, RZ ;  /* 0x0000000206067824 */ /* 0x000fc600078e00ff */
[--C-:B------:R-:W-:Y:S02]  /*0380*/  SHF.R.U32.HI R9, RZ, 0x4, R7.reuse ;  /* 0x00000004ff097819 */ /* 0x100fe40000011607 */
[----:B------:R-:W-:-:S05]  /*0390*/  SHF.R.U64 R6, R6, 0x4, R7 ;  /* 0x0000000406067819 */ /* 0x000fca0000001207 */
[----:B------:R4:W-:Y:S01]  /*03a0*/  STS [UR20+0xc], R6 ;  /* 0x00000c06ff007988 */ /* 0x0009e20008000814 */
[----:B-1----:R-:W-:Y:S02]  /*03b0*/  LOP3.LUT R5, R5, 0x7, RZ, 0xb8, !PT ;  /* 0x0000000705057812 */ /* 0x002fe400078eb8ff */
[----:B---3--:R-:W-:-:S03]  /*03c0*/  LOP3.LUT R4, R4, 0xf, R9, 0xb8, !PT ;  /* 0x0000000f04047812 */ /* 0x008fc600078eb809 */
[----:B------:R4:W-:Y:S04]  /*03d0*/  STS [UR20+0x34], R5 ;  /* 0x00003405ff007988 */ /* 0x0009e80008000814 */
[----:B------:R4:W-:Y:S02]  /*03e0*/  STS [UR20+0x1c], R4 ;  /* 0x00001c04ff007988 */ /* 0x0009e40008000814 */
.L_x_5:
[----:B------:R-:W-:Y:S05]  /*03f0*/  BSYNC B0 ;  /* 0x0000000000007941 */ /* 0x000fea0003800000 */
.L_x_4:
[----:B------:R-:W-:Y:S04]  /*0400*/  BSSY B1, `(.L_x_6) ;  /* 0x000001a000017945 */ /* 0x000fe80003800000 */
[----:B------:R-:W-:Y:S04]  /*0410*/  BSSY B0, `(.L_x_7) ;  /* 0x0000015000007945 */ /* 0x000fe80003800000 */
[----:B------:R-:W-:Y:S05]  /*0420*/  @P2 BRA `(.L_x_8) ;  /* 0x0000000000202947 */ /* 0x000fea0003800000 */
[----:B-12-4-:R-:W1:Y:S02]  /*0430*/  LDS R4, [UR20+0x34] ;  /* 0x00003414ff047984 */ /* 0x016e640008000800 */
[----:B-1----:R-:W-:-:S05]  /*0440*/  LOP3.LUT R4, R4, 0x38, RZ, 0xb8, !PT ;  /* 0x0000003804047812 */ /* 0x002fca00078eb8ff */
[----:B------:R1:W-:Y:S01]  /*0450*/  STS [UR20+0x34], R4 ;  /* 0x00003404ff007988 */ /* 0x0003e20008000814 */
[----:B------:R-:W-:Y:S05]  /*0460*/  @P2 BRA `(.L_x_9) ;  /* 0x0000000000202947 */ /* 0x000fea0003800000 */
[----:B-1----:R-:W1:Y:S01]  /*0470*/  LDS R4, [UR20+0x8] ;  /* 0x00000814ff047984 */ /* 0x002e620008000800 */
[----:B------:R-:W-:-:S05]  /*0480*/  IMAD.MOV.U32 R5, RZ, RZ, 0x780 ;  /* 0x00000780ff057424 */ /* 0x000fca00078e00ff */
[----:B-1----:R-:W-:-:S05]  /*0490*/  LOP3.LUT R4, R4, 0x500, R5, 0xd8, !PT ;  /* 0x0000050004047812 */ /* 0x002fca00078ed805 */
[----:B------:R3:W-:Y:S02]  /*04a0*/  STS [UR20+0x8], R4 ;  /* 0x00000804ff007988 */ /* 0x0007e40008000814 */
.L_x_8:
[----:B------:R-:W-:Y:S05]  /*04b0*/  @P2 BRA `(.L_x_10) ;  /* 0x0000000000282947 */ /* 0x000fea0003800000 */
[----:B-1234-:R-:W1:Y:S02]  /*04c0*/  LDS R4, [UR20+0x8] ;  /* 0x00000814ff047984 */ /* 0x01ee640008000800 */
[----:B-1----:R-:W-:-:S05]  /*04d0*/  LOP3.LUT R4, R4, 0x1800, RZ, 0xb8, !PT ;  /* 0x0000180004047812 */ /* 0x002fca00078eb8ff */
[----:B------:R2:W-:Y:S02]  /*04e0*/  STS [UR20+0x8], R4 ;  /* 0x00000804ff007988 */ /* 0x0005e40008000814 */
.L_x_9:
[----:B------:R-:W-:Y:S05]  /*04f0*/  @P2 BREAK B0 ;  /* 0x0000000000002942 */ /* 0x000fea0003800000 */
[----:B------:R-:W-:Y:S05]  /*0500*/  @P2 BRA `(.L_x_11) ;  /* 0x0000000000242947 */ /* 0x000fea0003800000 */
[----:B------:R-:W3:Y:S01]  /*0510*/  LDS R5, [UR20+0x8] ;  /* 0x00000814ff057984 */ /* 0x000ee20008000800 */
[----:B-12---:R-:W-:-:S05]  /*0520*/  IMAD.MOV.U32 R4, RZ, RZ, 0x6000 ;  /* 0x00006000ff047424 */ /* 0x006fca00078e00ff */
[----:B---3--:R-:W-:-:S04]  /*0530*/  LOP3.LUT R4, R5, 0x4000, R4, 0xd8, !PT ;  /* 0x0000400005047812 */ /* 0x008fc800078ed804 */
[----:B------:R-:W-:-:S05]  /*0540*/  LOP3.LUT R4, R4, 0x400000, RZ, 0xb8, !PT ;  /* 0x0040000004047812 */ /* 0x000fca00078eb8ff */
[----:B------:R5:W-:Y:S02]  /*0550*/  STS [UR20+0x8], R4 ;  /* 0x00000804ff007988 */ /* 0x000be40008000814 */
.L_x_10:
[----:B------:R-:W-:Y:S05]  /*0560*/  BSYNC B0 ;  /* 0x0000000000007941 */ /* 0x000fea0003800000 */
.L_x_7:
[----:B-12345:R-:W1:Y:S02]  /*0570*/  @!P2 LDS R4, [UR20+0x8] ;  /* 0x00000814ff04a984 */ /* 0x03ee640008000800 */
[----:B-1----:R-:W-:-:S05]  /*0580*/  @!P2 LOP3.LUT R4, R4, 0x8000, RZ, 0xb8, !PT ;  /* 0x000080000404a812 */ /* 0x002fca00078eb8ff */
[----:B------:R3:W-:Y:S02]  /*0590*/  @!P2 STS [UR20+0x8], R4 ;  /* 0x00000804ff00a988 */ /* 0x0007e40008000814 */
.L_x_11:
[----:B------:R-:W-:Y:S05]  /*05a0*/  BSYNC B1 ;  /* 0x0000000000017941 */ /* 0x000fea0003800000 */
.L_x_6:
[----:B------:R-:W-:Y:S05]  /*05b0*/  WARPSYNC.ALL ;  /* 0x0000000000007948 */ /* 0x000fea0003800000 */
[----:B------:R-:W4:Y:S02]  /*05c0*/  LDC R6, c[0x0][0x22c] ;  /* 0x00008b00ff067b82 */ /* 0x000f240000000800 */
[----:B----4-:R-:W-:Y:S01]  /*05d0*/  VIADD R6, R6, 0xffffffff ;  /* 0xffffffff06067836 */ /* 0x010fe20000000000 */
[----:B------:R-:W-:Y:S06]  /*05e0*/  @P0 BRA `(.L_x_12) ;  /* 0x0000000000280947 */ /* 0x000fec0003800000 */
[----:B-123--:R-:W1:Y:S01]  /*05f0*/  S2R R4, SR_LANEID ;  /* 0x0000000000047919 */ /* 0x00ee620000000000 */
[----:B------:R-:W-:Y:S05]  /*0600*/  WARPSYNC.ALL ;  /* 0x0000000000007948 */ /* 0x000fea0003800000 */
[----:B-1----:R-:W-:-:S05]  /*0610*/  IMAD.SHL.U32 R7, R4, 0x4, RZ ;  /* 0x0000000404077824 */ /* 0x002fca00078e00ff */
[----:B------:R-:W1:Y:S01]  /*0620*/  LDS R9, [R7+UR20] ;  /* 0x0000001407097984 */ /* 0x000e620008000800 */
[----:B------:R-:W-:-:S05]  /*0630*/  IADD3 R4, P1, R7, UR28, RZ ;  /* 0x0000001c07047c10 */ /* 0x000fca000ff3e0ff */
[----:B------:R-:W-:-:S05]  /*0640*/  IMAD.X R5, RZ, RZ, UR29, P1 ;  /* 0x0000001dff057e24 */ /* 0x000fca00088e06ff */
[----:B-1----:R4:W5:Y:S01]  /*0650*/  ATOMG.E.EXCH.STRONG.GPU PT, RZ, [R4], R9 ;  /* 0x0000000904ff73a8 */ /* 0x00296200041ee100 */
[----:B------:R-:W-:-:S04]  /*0660*/  DEPBAR {5,4,3,2,1,0} ;  /* 0x0000003f0000791a */ /* 0x000fc80000000000 */
[----:B------:R4:W-:Y:S01]  /*0670*/  UTMACCTL.IV [UR28] ;  /* 0x000000001c0079b9 */ /* 0x0009e20008000000 */
[----:B------:R-:W-:Y:S01]  /*0680*/  NOP ;  /* 0x0000000000007918 */ /* 0x000fe20000000000 */
.L_x_12:
[----:B------:R-:W-:Y:S05]  /*0690*/  @P0 BRA `(.L_x_13) ;  /* 0x00000000000c0947 */ /* 0x000fea0003800000 */
[----:B------:R0:W-:Y:S01]  /*06a0*/  UTMACMDFLUSH ;  /* 0x00000000000079b7 */ /* 0x0001e20000000000 */
[----:B------:R-:W-:Y:S05]  /*06b0*/  @P0 BRA `(.L_x_13) ;  /* 0x0000000000040947 */ /* 0x000fea0003800000 */
[----:B------:R-:W-:-:S04]  /*06c0*/  DEPBAR.LE SB0, 0x0 ;  /* 0x000080000000791a */ /* 0x000fc80000000000 */
.L_x_13:
[----:B------:R-:W-:Y:S05]  /*06d0*/  WARPSYNC.ALL ;  /* 0x0000000000007948 */ /* 0x000fea0003800000 */
[----:B-----5:R-:W-:Y:S06]  /*06e0*/  BAR.SYNC.DEFER_BLOCKING 0x0 ;  /* 0x0000000000007b1d */ /* 0x020fec0000010000 */
[----:B------:R-:W-:Y:S02]  /*06f0*/  BSSY B1, `(.L_x_14) ;  /* 0x000000b000017945 */ /* 0x000fe40003800000 */
[----:B------:R-:W-:Y:S06]  /*0700*/  BAR.SYNC.DEFER_BLOCKING 0x0 ;  /* 0x0000000000007b1d */ /* 0x000fec0000010000 */
[----:B------:R5:W-:Y:S01]  /*0710*/  @!P0 STS [R11], RZ ;  /* 0x000000ff0b008388 */ /* 0x000be20000000800 */
[----:B------:R-:W-:Y:S01]  /*0720*/  NOP ;  /* 0x0000000000007918 */ /* 0x000fe20000000000 */
[----:B------:R-:W-:Y:S05]  /*0730*/  @P2 BRA `(.L_x_15) ;  /* 0x0000000000182947 */ /* 0x000fea0003800000 */
[----:B-1234-:R-:W1:Y:S01]  /*0740*/  LDS R4, [UR20+0x8] ;  /* 0x00000814ff047984 */ /* 0x01ee620008000800 */
[----:B------:R-:W2:Y:S01]  /*0750*/  LDC.64 R8, c[0x0][0x218] ;  /* 0x00008600ff087b82 */ /* 0x000ea20000000a00 */
[----:B------:R-:W-:Y:S02]  /*0760*/  IMAD.MOV.U32 R5, RZ, RZ, 0x70 ;  /* 0x00000070ff057424 */ /* 0x000fe400078e00ff */
[----:B--2---:R2:W-:Y:S03]  /*0770*/  STS.64 [UR20], R8 ;  /* 0x00000008ff007988 */ /* 0x0045e60008000a14 */
[----:B-1----:R-:W-:-:S05]  /*0780*/  LOP3.LUT R4, R4, 0x10, R5, 0xd8, !PT ;  /* 0x0000001004047812 */ /* 0x002fca00078ed805 */
[----:B------:R2:W-:Y:S02]  /*0790*/  STS [UR20+0x8], R4 ;  /* 0x00000804ff007988 */ /* 0x0005e40008000814 */
.L_x_15:
[----:B----4-:R-:W-:Y:S05]  /*07a0*/  BSYNC B1 ;  /* 0x0000000000017941 */ /* 0x010fea0003800000 */
.L_x_14:
[----:B------:R-:W-:Y:S04]  /*07b0*/  BSSY B1, `(.L_x_16) ;  /* 0x000000a000017945 */ /* 0x000fe80003800000 */
[----:B------:R-:W-:Y:S05]  /*07c0*/  @P2 BRA `(.L_x_17) ;  /* 0x0000000000202947 */ /* 0x000fea0003800000 */
[----:B-123--:R-:W1:Y:S01]  /*07d0*/  LDS R4, [UR20+0x34] ;  /* 0x00003414ff047984 */ /* 0x00ee620008000800 */
[----:B------:R-:W-:Y:S02]  /*07e0*/  IMAD.MOV.U32 R5, RZ, RZ, 0x3f000000 ;  /* 0x3f000000ff057424 */ /* 0x000fe400078e00ff */
[----:B------:R-:W-:Y:S01]  /*07f0*/  @!P2 IMAD.MOV.U32 R7, RZ, RZ, 0x1f ;  /* 0x0000001fff07a424 */ /* 0x000fe200078e00ff */
[----:B------:R-:W2:Y:S02]  /*0800*/  @!P2 LDS R8, [UR20+0x38] ;  /* 0x00003814ff08a984 */ /* 0x000ea40008000800 */
[----:B-1----:R-:W-:Y:S02]  /*0810*/  LOP3.LUT R4, R4, 0xff000000, R5, 0xb8, !PT ;  /* 0xff00000004047812 */ /* 0x002fe400078eb805 */
[----:B--2---:R-:W-:-:S03]  /*0820*/  @!P2 LOP3.LUT R5, R8, 0xff, R7, 0xb8, !PT ;  /* 0x000000ff0805a812 */ /* 0x004fc600078eb807 */
[----:B------:R4:W-:Y:S04]  /*0830*/  STS [UR20+0x34], R4 ;  /* 0x00003404ff007988 */ /* 0x0009e80008000814 */
[----:B------:R4:W-:Y:S02]  /*0840*/  @!P2 STS [UR20+0x38], R5 ;  /* 0x00003805ff00a988 */ /* 0x0009e40008000814 */
.L_x_17:
[----:B------:R-:W-:Y:S05]  /*0850*/  BSYNC B1 ;  /* 0x0000000000017941 */ /* 0x000fea0003800000 */
.L_x_16:
[----:B------:R-:W-:Y:S04]  /*0860*/  BSSY B1, `(.L_x_18) ;  /* 0x0000004000017945 */ /* 0x000fe80003800000 */
[----:B------:R-:W-:Y:S05]  /*0870*/  @P2 BRA `(.L_x_19) ;  /* 0x0000000000082947 */ /* 0x000fea0003800000 */
[----:B------:R1:W-:Y:S04]  /*0880*/  STS [UR20+0x24], R12 ;  /* 0x0000240cff007988 */ /* 0x0003e80008000814 */
[----:B------:R1:W-:Y:S02]  /*0890*/  STS [UR20+0x20], R6 ;  /* 0x00002006ff007988 */ /* 0x0003e40008000814 */
.L_x_19:
[----:B------:R-:W-:Y:S05]  /*08a0*/  BSYNC B1 ;  /* 0x0000000000017941 */ /* 0x000fea0003800000 */
.L_x_18:
[----:B------:R-:W-:Y:S04]  /*08b0*/  BSSY B1, `(.L_x_20) ;  /* 0x000000e000017945 */ /* 0x000fe80003800000 */
[----:B------:R-:W-:Y:S05]  /*08c0*/  @P2 BRA `(.L_x_21) ;  /* 0x0000000000302947 */ /* 0x000fea0003800000 */
[----:B----4-:R-:W4:Y:S01]  /*08d0*/  LDS R5, [UR20+0x34] ;  /* 0x00003414ff057984 */ /* 0x010f220008000800 */
[----:B-1----:R-:W1:Y:S03]  /*08e0*/  LDC.64 R12, c[0x0][0x240] ;  /* 0x00009000ff0c7b82 */ /* 0x002e660000000a00 */
[----:B--23--:R-:W2:Y:S01]  /*08f0*/  LDS R4, [UR20+0x1c] ;  /* 0x00001c14ff047984 */ /* 0x00cea20008000800 */
[C---:B-1----:R-:W-:Y:S01]  /*0900*/  SHF.L.U64.HI R8, R12.reuse, 0x1, R13 ;  /* 0x000000010c087819 */ /* 0x042fe2000001020d */
[----:B------:R-:W-:-:S03]  /*0910*/  IMAD.SHL.U32 R7, R12, 0x2, RZ ;  /* 0x000000020c077824 */ /* 0x000fc600078e00ff */
[--C-:B------:R-:W-:Y:S02]  /*0920*/  SHF.R.U32.HI R9, RZ, 0x4, R8.reuse ;  /* 0x00000004ff097819 */ /* 0x100fe40000011608 */
[----:B------:R-:W-:-:S05]  /*0930*/  SHF.R.U64 R7, R7, 0x4, R8 ;  /* 0x0000000407077819 */ /* 0x000fca0000001208 */
[----:B------:R1:W-:Y:S01]  /*0940*/  STS [UR20+0xc], R7 ;  /* 0x00000c07ff007988 */ /* 0x0003e20008000814 */
[----:B----4-:R-:W-:Y:S02]  /*0950*/  LOP3.LUT R5, R5, 0x7, RZ, 0xb8, !PT ;  /* 0x0000000705057812 */ /* 0x010fe400078eb8ff */
[----:B--2---:R-:W-:-:S03]  /*0960*/  LOP3.LUT R4, R4, 0xf, R9, 0xb8, !PT ;  /* 0x0000000f04047812 */ /* 0x004fc600078eb809 */
[----:B------:R1:W-:Y:S04]  /*0970*/  STS [UR20+0x34], R5 ;  /* 0x00003405ff007988 */ /* 0x0003e80008000814 */
[----:B------:R1:W-:Y:S02]  /*0980*/  STS [UR20+0x1c], R4 ;  /* 0x00001c04ff007988 */ /* 0x0003e40008000814 */
.L_x_21:
[----:B------:R-:W-:Y:S05]  /*0990*/  BSYNC B1 ;  /* 0x0000000000017941 */ /* 0x000fea0003800000 */
.L_x_20:
[----:B------:R-:W-:Y:S04]  /*09a0*/  BSSY B2, `(.L_x_22) ;  /* 0x000001a000027945 */ /* 0x000fe80003800000 */
[----:B------:R-:W-:Y:S04]  /*09b0*/  BSSY B1, `(.L_x_23) ;  /* 0x0000015000017945 */ /* 0x000fe80003800000 */
[----:B------:R-:W-:Y:S05]  /*09c0*/  @P2 BRA `(.L_x_24) ;  /* 0x0000000000202947 */ /* 0x000fea0003800000 */
[----:B-1234-:R-:W1:Y:S02]  /*09d0*/  LDS R4, [UR20+0x34] ;  /* 0x00003414ff047984 */ /* 0x01ee640008000800 */
[----:B-1----:R-:W-:-:S05]  /*09e0*/  LOP3.LUT R4, R4, 0x38, RZ, 0xb8, !PT ;  /* 0x0000003804047812 */ /* 0x002fca00078eb8ff */
[----:B------:R1:W-:Y:S01]  /*09f0*/  STS [UR20+0x34], R4 ;  /* 0x00003404ff007988 */ /* 0x0003e20008000814 */
[----:B------:R-:W-:Y:S05]  /*0a00*/  @P2 BRA `(.L_x_25) ;  /* 0x0000000000202947 */ /* 0x000fea0003800000 */
[----:B-1----:R-:W1:Y:S01]  /*0a10*/  LDS R4, [UR20+0x8] ;  /* 0x00000814ff047984 */ /* 0x002e620008000800 */
[----:B------:R-:W-:-:S05]  /*0a20*/  IMAD.MOV.U32 R5, RZ, RZ, 0x780 ;  /* 0x00000780ff057424 */ /* 0x000fca00078e00ff */
[----:B-1----:R-:W-:-:S05]  /*0a30*/  LOP3.LUT R4, R4, 0x500, R5, 0xd8, !PT ;  /* 0x0000050004047812 */ /* 0x002fca00078ed805 */
[----:B------:R1:W-:Y:S02]  /*0a40*/  STS [UR20+0x8], R4 ;  /* 0x00000804ff007988 */ /* 0x0003e40008000814 */
.L_x_24:
[----:B------:R-:W-:Y:S05]  /*0a50*/  @P2 BRA `(.L_x_26) ;  /* 0x0000000000282947 */ /* 0x000fea0003800000 */
[----:B-1234-:R-:W1:Y:S02]  /*0a60*/  LDS R4, [UR20+0x8] ;  /* 0x00000814ff047984 */ /* 0x01ee640008000800 */
[----:B-1----:R-:W-:-:S05]  /*0a70*/  LOP3.LUT R4, R4, 0x1800, RZ, 0xb8, !PT ;  /* 0x0000180004047812 */ /* 0x002fca00078eb8ff */
[----:B------:R2:W-:Y:S02]  /*0a80*/  STS [UR20+0x8], R4 ;  /* 0x00000804ff007988 */ /* 0x0005e40008000814 */
.L_x_25:
[----:B------:R-:W-:Y:S05]  /*0a90*/  @P2 BREAK B1 ;  /* 0x0000000000012942 */ /* 0x000fea0003800000 */
[----:B------:R-:W-:Y:S05]  /*0aa0*/  @P2 BRA `(.L_x_27) ;  /* 0x0000000000242947 */ /* 0x000fea0003800000 */
[----:B-12---:R-:W1:Y:S01]  /*0ab0*/  LDS R4, [UR20+0x8] ;  /* 0x00000814ff047984 */ /* 0x006e620008000800 */
[----:B------:R-:W-:-:S05]  /*0ac0*/  IMAD.MOV.U32 R5, RZ, RZ, 0x6000 ;  /* 0x00006000ff057424 */ /* 0x000fca00078e00ff */
[----:B-1----:R-:W-:-:S04]  /*0ad0*/  LOP3.LUT R4, R4, 0x6000, R5, 0xd8, !PT ;  /* 0x0000600004047812 */ /* 0x002fc800078ed805 */
[----:B------:R-:W-:-:S05]  /*0ae0*/  LOP3.LUT R4, R4, 0x400000, RZ, 0xb8, !PT ;  /* 0x0040000004047812 */ /* 0x000fca00078eb8ff */
[----:B------:R1:W-:Y:S02]  /*0af0*/  STS [UR20+0x8], R4 ;  /* 0x00000804ff007988 */ /* 0x0003e40008000814 */
.L_x_26:
[----:B------:R-:W-:Y:S05]  /*0b00*/  BSYNC B1 ;  /* 0x0000000000017941 */ /* 0x000fea0003800000 */
.L_x_23:
[----:B-1234-:R-:W1:Y:S02]  /*0b10*/  @!P2 LDS R4, [UR20+0x8] ;  /* 0x00000814ff04a984 */ /* 0x01ee640008000800 */
[----:B-1----:R-:W-:-:S05]  /*0b20*/  @!P2 LOP3.LUT R4, R4, 0x8000, RZ, 0xb8, !PT ;  /* 0x000080000404a812 */ /* 0x002fca00078eb8ff */
[----:B------:R3:W-:Y:S02]  /*0b30*/  @!P2 STS [UR20+0x8], R4 ;  /* 0x00000804ff00a988 */ /* 0x0007e40008000814 */
.L_x_27:
[----:B------:R-:W-:Y:S05]  /*0b40*/  BSYNC B2 ;  /* 0x0000000000027941 */ /* 0x000fea0003800000 */
.L_x_22:
[----:B------:R-:W-:Y:S05]  /*0b50*/  WARPSYNC.ALL ;  /* 0x0000000000007948 */ /* 0x000fea0003800000 */
[----:B------:R-:W-:-:S04]  /*0b60*/  UIADD3 UR31, UR5, 0x80, URZ ;  /* 0x00000080051f7890 */ /* 0x000fc8000fffe03f */
[----:B------:R-:W-:-:S04]  /*0b70*/  UIADD3 UR30, UP0, UR31, UR32, URZ ;  /* 0x000000201f1e7290 */ /* 0x000fc8000ff1e03f */
[----:B------:R-:W-:Y:S01]  /*0b80*/  ULEA.HI.X.SX32 UR31, UR31, UR33, 0x1, UP0 ;  /* 0x000000211f1f7291 */ /* 0x000fe200080f0e3f */
[----:B------:R-:W-:Y:S11]  /*0b90*/  @P0 BRA `(.L_x_28) ;  /* 0x0000000000280947 */ /* 0x000ff60003800000 */
[----:B-123--:R-:W1:Y:S01]  /*0ba0*/  S2R R4, SR_LANEID ;  /* 0x0000000000047919 */ /* 0x00ee620000000000 */
[----:B------:R-:W-:Y:S05]  /*0bb0*/  WARPSYNC.ALL ;  /* 0x0000000000007948 */ /* 0x000fea0003800000 */
[----:B-1----:R-:W-:-:S05]  /*0bc0*/  IMAD.SHL.U32 R8, R4, 0x4, RZ ;  /* 0x0000000404087824 */ /* 0x002fca00078e00ff */
[----:B------:R-:W1:Y:S01]  /*0bd0*/  LDS R7, [R8+UR20] ;  /* 0x0000001408077984 */ /* 0x000e620008000800 */
[----:B------:R-:W-:-:S05]  /*0be0*/  IADD3 R4, P1, R8, UR30, RZ ;  /* 0x0000001e08047c10 */ /* 0x000fca000ff3e0ff */
[----:B------:R-:W-:-:S05]  /*0bf0*/  IMAD.X R5, RZ, RZ, UR31, P1 ;  /* 0x0000001fff057e24 */ /* 0x000fca00088e06ff */
[----:B-1----:R4:W2:Y:S01]  /*0c00*/  ATOMG.E.EXCH.STRONG.GPU PT, RZ, [R4], R7 ;  /* 0x0000000704ff73a8 */ /* 0x0028a200041ee100 */
[----:B------:R-:W-:-:S04]  /*0c10*/  DEPBAR {5,4,3,2,1,0} ;  /* 0x0000003f0000791a */ /* 0x000fc80000000000 */
[----:B------:R4:W-:Y:S01]  /*0c20*/  UTMACCTL.IV [UR30] ;  /* 0x000000001e0079b9 */ /* 0x0009e20008000000 */
[----:B------:R-:W-:Y:S01]  /*0c30*/  NOP ;  /* 0x0000000000007918 */ /* 0x000fe20000000000 */
.L_x_28:
[----:B------:R-:W-:Y:S05]  /*0c40*/  @P0 BRA `(.L_x_29) ;  /* 0x00000000000c0947 */ /* 0x000fea0003800000 */
[----:B------:R0:W-:Y:S01]  /*0c50*/  UTMACMDFLUSH ;  /* 0x00000000000079b7 */ /* 0x0001e20000000000 */
[----:B------:R-:W-:Y:S05]  /*0c60*/  @P0 BRA `(.L_x_29) ;  /* 0x0000000000040947 */ /* 0x000fea0003800000 */
[----:B------:R-:W-:-:S04]  /*0c70*/  DEPBAR.LE SB0, 0x0 ;  /* 0x000080000000791a */ /* 0x000fc80000000000 */
.L_x_29:
[----:B------:R-:W-:Y:S05]  /*0c80*/  WARPSYNC.ALL ;  /* 0x0000000000007948 */ /* 0x000fea0003800000 */
[----:B--2---:R-:W-:Y:S06]  /*0c90*/  BAR.SYNC.DEFER_BLOCKING 0x0 ;  /* 0x0000000000007b1d */ /* 0x004fec0000010000 */
[----:B------:R-:W-:Y:S02]  /*0ca0*/  BSSY B2, `(.L_x_30) ;  /* 0x000000b000027945 */ /* 0x000fe40003800000 */
[----:B------:R-:W-:Y:S06]  /*0cb0*/  BAR.SYNC.DEFER_BLOCKING 0x0 ;  /* 0x0000000000007b1d */ /* 0x000fec0000010000 */
[----:B------:R2:W-:Y:S01]  /*0cc0*/  @!P0 STS [R11], RZ ;  /* 0x000000ff0b008388 */ /* 0x0005e20000000800 */
[----:B------:R-:W-:Y:S01]  /*0cd0*/  NOP ;  /* 0x0000000000007918 */ /* 0x000fe20000000000 */
[----:B------:R-:W-:Y:S05]  /*0ce0*/  @P2 BRA `(.L_x_31) ;  /* 0x0000000000182947 */ /* 0x000fea0003800000 */
[----:B-1-34-:R-:W1:Y:S01]  /*0cf0*/  LDS R4, [UR20+0x8] ;  /* 0x00000814ff047984 */ /* 0x01ae620008000800 */
[----:B------:R-:W3:Y:S01]  /*0d00*/  LDC.64 R8, c[0x0][0x220] ;  /* 0x00008800ff087b82 */ /* 0x000ee20000000a00 */
[----:B------:R-:W-:Y:S02]  /*0d10*/  IMAD.MOV.U32 R5, RZ, RZ, 0x70 ;  /* 0x00000070ff057424 */ /* 0x000fe400078e00ff */
[----:B---3--:R3:W-:Y:S03]  /*0d20*/  STS.64 [UR20], R8 ;  /* 0x00000008ff007988 */ /* 0x0087e60008000a14 */
[----:B-1----:R-:W-:-:S05]  /*0d30*/  LOP3.LUT R4, R4, 0x10, R5, 0xd8, !PT ;  /* 0x0000001004047812 */ /* 0x002fca00078ed805 */
[----:B------:R3:W-:Y:S02]  /*0d40*/  STS [UR20+0x8], R4 ;  /* 0x00000804ff007988 */ /* 0x0007e40008000814 */
.L_x_31:
[----:B----4-:R-:W-:Y:S05]  /*0d50*/  BSYNC B2 ;  /* 0x0000000000027941 */ /* 0x010fea0003800000 */
.L_x_30:
[----:B------:R-:W-:Y:S04]  /*0d60*/  BSSY B3, `(.L_x_32) ;  /* 0x0000011000037945 */ /* 0x000fe80003800000 */
[----:B------:R-:W-:Y:S04]  /*0d70*/  BSSY B2, `(.L_x_33) ;  /* 0x000000e000027945 */ /* 0x000fe80003800000 */
[----:B------:R-:W-:Y:S05]  /*0d80*/  @P2 BRA `(.L_x_34) ;  /* 0x0000000000242947 */ /* 0x000fea0003800000 */
[----:B-1-3--:R-:W1:Y:S01]  /*0d90*/  LDS R4, [UR20+0x34] ;  /* 0x00003414ff047984 */ /* 0x00ae620008000800 */
[----:B------:R-:W-:-:S05]  /*0da0*/  IMAD.MOV.U32 R5, RZ, RZ, 0x3f000000 ;  /* 0x3f000000ff057424 */ /* 0x000fca00078e00ff */
[----:B-1----:R-:W-:-:S05]  /*0db0*/  LOP3.LUT R4, R4, 0xff000000, R5, 0xb8, !PT ;  /* 0xff00000004047812 */ /* 0x002fca00078eb805 */
[----:B------:R1:W-:Y:S01]  /*0dc0*/  STS [UR20+0x34], R4 ;  /* 0x00003404ff007988 */ /* 0x0003e20008000814 */
[----:B------:R-:W-:Y:S05]  /*0dd0*/  @P2 BRA `(.L_x_35) ;  /* 0x00000000001c2947 */ /* 0x000fea0003800000 */
[----:B-1----:R-:W1:Y:S01]  /*0de0*/  LDS R4, [UR20+0x38] ;  /* 0x00003814ff047984 */ /* 0x002e620008000800 */
[----:B------:R-:W-:-:S05]  /*0df0*/  IMAD.MOV.U32 R5, RZ, RZ, 0xff ;  /* 0x000000ffff057424 */ /* 0x000fca00078e00ff */
[----:B-1----:R-:W-:-:S05]  /*0e00*/  LOP3.LUT R4, R4, 0xff, R5, 0xb8, !PT ;  /* 0x000000ff04047812 */ /* 0x002fca00078eb805 */
[----:B------:R4:W-:Y:S02]  /*0e10*/  STS [UR20+0x38], R4 ;  /* 0x00003804ff007988 */ /* 0x0009e40008000814 */
.L_x_34:
[----:B------:R-:W-:Y:S05]  /*0e20*/  @P2 BREAK B2 ;  /* 0x0000000000022942 */ /* 0x000fea0003800000 */
[----:B------:R-:W-:Y:S05]  /*0e30*/  @P2 BRA `(.L_x_36) ;  /* 0x00000000000c2947 */ /* 0x000fea0003800000 */
[----:B------:R1:W-:Y:S02]  /*0e40*/  STS [UR20+0x20], R6 ;  /* 0x00002006ff007988 */ /* 0x0003e40008000814 */
.L_x_35:
[----:B------:R-:W-:Y:S05]  /*0e50*/  BSYNC B2 ;  /* 0x0000000000027941 */ /* 0x000fea0003800000 */
.L_x_33:
[----:B------:R1:W-:Y:S02]  /*0e60*/  @!P2 STS [UR20+0x24], R3 ;  /* 0x00002403ff00a988 */ /* 0x0003e40008000814 */
.L_x_36:
[----:B------:R-:W-:Y:S05]  /*0e70*/  BSYNC B3 ;  /* 0x0000000000037941 */ /* 0x000fea0003800000 */
.L_x_32:
[----:B------:R-:W-:Y:S05]  /*0e80*/  WARPSYNC.ALL ;  /* 0x0000000000007948 */ /* 0x000fea0003800000 */
[----:B------:R-:W-:Y:S04]  /*0e90*/  BSSY B3, `(.L_x_37) ;  /* 0x000000e000037945 */ /* 0x000fe80003800000 */
[----:B------:R-:W-:Y:S05]  /*0ea0*/  @P2 BRA `(.L_x_38) ;  /* 0x0000000000302947 */ /* 0x000fea0003800000 */
[----:B-1-34-:R-:W1:Y:S01]  /*0eb0*/  LDS R4, [UR20+0x34] ;  /* 0x00003414ff047984 */ /* 0x01ae620008000800 */
[----:B------:R-:W3:Y:S03]  /*0ec0*/  LDC.64 R8, c[0x0][0x248] ;  /* 0x00009200ff087b82 */ /* 0x000ee60000000a00 */
[----:B------:R-:W4:Y:S01]  /*0ed0*/  LDS R3, [UR20+0x1c] ;  /* 0x00001c14ff037984 */ /* 0x000f220008000800 */
[C---:B---3--:R-:W-:Y:S01]  /*0ee0*/  SHF.L.U64.HI R6, R8.reuse, 0x1, R9 ;  /* 0x0000000108067819 */ /* 0x048fe20000010209 */
[----:B------:R-:W-:-:S03]  /*0ef0*/  IMAD.SHL.U32 R5, R8, 0x2, RZ ;  /* 0x0000000208057824 */ /* 0x000fc600078e00ff */
[--C-:B------:R-:W-:Y:S02]  /*0f00*/  SHF.R.U32.HI R8, RZ, 0x4, R6.reuse ;  /* 0x00000004ff087819 */ /* 0x100fe40000011606 */
[----:B------:R-:W-:-:S05]  /*0f10*/  SHF.R.U64 R5, R5, 0x4, R6 ;  /* 0x0000000405057819 */ /* 0x000fca0000001206 */
[----:B------:R3:W-:Y:S01]  /*0f20*/  STS [UR20+0xc], R5 ;  /* 0x00000c05ff007988 */ /* 0x0007e20008000814 */
[----:B-1----:R-:W-:Y:S02]  /*0f30*/  LOP3.LUT R4, R4, 0x7, RZ, 0xb8, !PT ;  /* 0x0000000704047812 */ /* 0x002fe400078eb8ff */
[----:B----4-:R-:W-:-:S03]  /*0f40*/  LOP3.LUT R3, R3, 0xf, R8, 0xb8, !PT ;  /* 0x0000000f03037812 */ /* 0x010fc600078eb808 */
[----:B------:R3:W-:Y:S04]  /*0f50*/  STS [UR20+0x34], R4 ;  /* 0x00003404ff007988 */ /* 0x0007e80008000814 */
[----:B------:R3:W-:Y:S02]  /*0f60*/  STS [UR20+0x1c], R3 ;  /* 0x00001c03ff007988 */ /* 0x0007e40008000814 */
.L_x_38:
[----:B------:R-:W-:Y:S05]  /*0f70*/  BSYNC B3 ;  /* 0x0000000000037941 */ /* 0x000fea0003800000 */
.L_x_37:
[----:B------:R-:W-:Y:S04]  /*0f80*/  BSSY B3, `(.L_x_39) ;  /* 0x000001a000037945 */ /* 0x000fe80003800000 */
[----:B------:R-:W-:Y:S04]  /*0f90*/  BSSY B4, `(.L_x_40) ;  /* 0x0000015000047945 */ /* 0x000fe80003800000 */
[----:B------:R-:W-:Y:S05]  /*0fa0*/  @P2 BRA `(.L_x_41) ;  /* 0x0000000000202947 */ /* 0x000fea0003800000 */
[----:B-1-3--:R-:W1:Y:S02]  /*0fb0*/  LDS R3, [UR20+0x34] ;  /* 0x00003414ff037984 */ /* 0x00ae640008000800 */
[----:B-1----:R-:W-:-:S05]  /*0fc0*/  LOP3.LUT R3, R3, 0x38, RZ, 0xb8, !PT ;  /* 0x0000003803037812 */ /* 0x002fca00078eb8ff */
[----:B------:R1:W-:Y:S01]  /*0fd0*/  STS [UR20+0x34], R3 ;  /* 0x00003403ff007988 */ /* 0x0003e20008000814 */
[----:B------:R-:W-:Y:S05]  /*0fe0*/  @P2 BRA `(.L_x_42) ;  /* 0x0000000000202947 */ /* 0x000fea0003800000 */
[----:B-1----:R-:W1:Y:S01]  /*0ff0*/  LDS R3, [UR20+0x8] ;  /* 0x00000814ff037984 */ /* 0x002e620008000800 */
[----:B----4-:R-:W-:-:S05]  /*1000*/  IMAD.MOV.U32 R4, RZ, RZ, 0x780 ;  /* 0x00000780ff047424 */ /* 0x010fca00078e00ff */
[----:B-1----:R-:W-:-:S05]  /*1010*/  LOP3.LUT R3, R3, 0x500, R4, 0xd8, !PT ;  /* 0x0000050003037812 */ /* 0x002fca00078ed804 */
[----:B------:R1:W-:Y:S02]  /*1020*/  STS [UR20+0x8], R3 ;  /* 0x00000803ff007988 */ /* 0x0003e40008000814 */
.L_x_41:
[----:B------:R-:W-:Y:S05]  /*1030*/  @P2 BRA `(.L_x_43) ;  /* 0x0000000000282947 */ /* 0x000fea0003800000 */
[----:B-1-3--:R-:W1:Y:S02]  /*1040*/  LDS R3, [UR20+0x8] ;  /* 0x00000814ff037984 */ /* 0x00ae640008000800 */
[----:B-1----:R-:W-:-:S05]  /*1050*/  LOP3.LUT R3, R3, 0x1800, RZ, 0xb8, !PT ;  /* 0x0000180003037812 */ /* 0x002fca00078eb8ff */
[----:B------:R3:W-:Y:S02]  /*1060*/  STS [UR20+0x8], R3 ;  /* 0x00000803ff007988 */ /* 0x0007e40008000814 */
.L_x_42:
[----:B------:R-:W-:Y:S05]  /*1070*/  @P2 BREAK B4 ;  /* 0x0000000000042942 */ /* 0x000fea0003800000 */
[----:B------:R-:W-:Y:S05]  /*1080*/  @P2 BRA `(.L_x_44) ;  /* 0x0000000000242947 */ /* 0x000fea0003800000 */
[----:B-1-3--:R-:W1:Y:S01]  /*1090*/  LDS R3, [UR20+0x8] ;  /* 0x00000814ff037984 */ /* 0x00ae620008000800 */
[----:B----4-:R-:W-:-:S05]  /*10a0*/  IMAD.MOV.U32 R4, RZ, RZ, 0x6000 ;  /* 0x00006000ff047424 */ /* 0x010fca00078e00ff */
[----:B-1----:R-:W-:-:S04]  /*10b0*/  LOP3.LUT R3, R3, 0x6000, R4, 0xd8, !PT ;  /* 0x0000600003037812 */ /* 0x002fc800078ed804 */
[----:B------:R-:W-:-:S05]  /*10c0*/  LOP3.LUT R3, R3, 0x400000, RZ, 0xb8, !PT ;  /* 0x0040000003037812 */ /* 0x000fca00078eb8ff */
[----:B------:R1:W-:Y:S02]  /*10d0*/  STS [UR20+0x8], R3 ;  /* 0x00000803ff007988 */ /* 0x0003e40008000814 */
.L_x_43:
[----:B------:R-:W-:Y:S05]  /*10e0*/  BSYNC B4 ;  /* 0x0000000000047941 */ /* 0x000fea0003800000 */
.L_x_40:
[----:B-1-3--:R-:W1:Y:S02]  /*10f0*/  @!P2 LDS R3, [UR20+0x8] ;  /* 0x00000814ff03a984 */ /* 0x00ae640008000800 */
[----:B-1----:R-:W-:-:S05]  /*1100*/  @!P2 LOP3.LUT R3, R3, 0x8000, RZ, 0xb8, !PT ;  /* 0x000080000303a812 */ /* 0x002fca00078eb8ff */
[----:B------:R1:W-:Y:S02]  /*1110*/  @!P2 STS [UR20+0x8], R3 ;  /* 0x00000803ff00a988 */ /* 0x0003e40008000814 */
.L_x_44:
[----:B------:R-:W-:Y:S05]  /*1120*/  BSYNC B3 ;  /* 0x0000000000037941 */ /* 0x000fea0003800000 */
.L_x_39:
[----:B------:R-:W-:Y:S05]  /*1130*/  WARPSYNC.ALL ;  /* 0x0000000000007948 */ /* 0x000fea0003800000 */
[----:B------:R-:W-:Y:S01]  /*1140*/  UIADD3 UR5, UR5, 0x100, URZ ;  /* 0x0000010005057890 */ /* 0x000fe2000fffe03f */
[----:B------:R-:W-:Y:S02]  /*1150*/  ISETP.GE.AND P1, PT, R10, 0x1, PT ;  /* 0x000000010a00780c */ /* 0x000fe40003f26270 */
[----:B------:R-:W-:Y:S02]  /*1160*/  CS2R R56, SRZ ;  /* 0x0000000000387805 */ /* 0x000fe4000001ff00 */
[----:B------:R-:W-:Y:S01]  /*1170*/  CS2R R58, SRZ ;  /* 0x00000000003a7805 */ /* 0x000fe2000001ff00 */
[----:B------:R-:W-:Y:S01]  /*1180*/  UIADD3 UR32, UP0, UR5, UR32, URZ ;  /* 0x0000002005207290 */ /* 0x000fe2000ff1e03f */
[----:B------:R-:W-:-:S02]  /*1190*/  CS2R R60, SRZ ;  /* 0x00000000003c7805 */ /* 0x000fc4000001ff00 */
[----:B------:R-:W-:Y:S02]  /*11a0*/  CS2R R62, SRZ ;  /* 0x00000000003e7805 */ /* 0x000fe4000001ff00 */
[----:B------:R-:W-:Y:S01]  /*11b0*/  CS2R R64, SRZ ;  /* 0x0000000000407805 */ /* 0x000fe2000001ff00 */
[----:B------:R-:W-:Y:S01]  /*11c0*/  ULEA.HI.X.SX32 UR33, UR5, UR33, 0x1, UP0 ;  /* 0x0000002105217291 */ /* 0x000fe200080f0e3f */
[----:B------:R-:W-:Y:S02]  /*11d0*/  CS2R R66, SRZ ;  /* 0x0000000000427805 */ /* 0x000fe4000001ff00 */
[----:B------:R-:W-:Y:S02]  /*11e0*/  CS2R R68, SRZ ;  /* 0x0000000000447805 */ /* 0x000fe4000001ff00 */
[----:B------:R-:W-:Y:S02]  /*11f0*/  CS2R R70, SRZ ;  /* 0x0000000000467805 */ /* 0x000fe4000001ff00 */
[----:B------:R-:W-:-:S02]  /*1200*/  CS2R R72, SRZ ;  /* 0x0000000000487805 */ /* 0x000fc4000001ff00 */
[----:B------:R-:W-:Y:S02]  /*1210*/  CS2R R74, SRZ ;  /* 0x00000000004a7805 */ /* 0x000fe4000001ff00 */
[----:B------:R-:W-:Y:S02]  /*1220*/  CS2R R76, SRZ ;  /* 0x00000000004c7805 */ /* 0x000fe4000001ff00 */
        /* <DEDUP_REMOVED lines=8> */
[----:B------:R-:W-:Y:S01]  /*12b0*/  CS2R R30, SRZ ;  /* 0x00000000001e7805 */ /* 0x000fe2000001ff00 */
[----:B------:R-:W-:Y:S01]  /*12c0*/  IMAD.MOV.U32 R32, RZ, RZ, RZ ;  /* 0x000000ffff207224 */ /* 0x000fe200078e00ff */
[----:B------:R-:W-:Y:S06]  /*12d0*/  @P0 BRA `(.L_x_45) ;  /* 0x0000000000280947 */ /* 0x000fec0003800000 */
[----:B-1-3--:R-:W1:Y:S01]  /*12e0*/  S2R R3, SR_LANEID ;  /* 0x0000000000037919 */ /* 0x00ae620000000000 */
[----:B------:R-:W-:Y:S05]  /*12f0*/  WARPSYNC.ALL ;  /* 0x0000000000007948 */ /* 0x000fea0003800000 */
[----:B-1----:R-:W-:-:S05]  /*1300*/  IMAD.SHL.U32 R6, R3, 0x4, RZ ;  /* 0x0000000403067824 */ /* 0x002fca00078e00ff */
[----:B------:R-:W1:Y:S01]  /*1310*/  LDS R3, [R6+UR20] ;  /* 0x0000001406037984 */ /* 0x000e620008000800 */
[----:B----4-:R-:W-:-:S05]  /*1320*/  IADD3 R4, P3, R6, UR32, RZ ;  /* 0x0000002006047c10 */ /* 0x010fca000ff7e0ff */
[----:B------:R-:W-:-:S05]  /*1330*/  IMAD.X R5, RZ, RZ, UR33, P3 ;  /* 0x00000021ff057e24 */ /* 0x000fca00098e06ff */
[----:B-1----:R1:W3:Y:S01]  /*1340*/  ATOMG.E.EXCH.STRONG.GPU PT, RZ, [R4], R3 ;  /* 0x0000000304ff73a8 */ /* 0x0022e200041ee100 */
[----:B------:R-:W-:-:S04]  /*1350*/  DEPBAR {5,4,3,2,1,0} ;  /* 0x0000003f0000791a */ /* 0x000fc80000000000 */
[----:B------:R1:W-:Y:S01]  /*1360*/  UTMACCTL.IV [UR32] ;  /* 0x00000000200079b9 */ /* 0x0003e20008000000 */
[----:B------:R-:W-:Y:S01]  /*1370*/  NOP ;  /* 0x0000000000007918 */ /* 0x000fe20000000000 */
.L_x_45:
[----:B------:R-:W-:Y:S05]  /*1380*/  @P0 BRA `(.L_x_46) ;  /* 0x00000000000c0947 */ /* 0x000fea0003800000 */
[----:B------:R0:W-:Y:S01]  /*1390*/  UTMACMDFLUSH ;  /* 0x00000000000079b7 */ /* 0x0001e20000000000 */
[----:B------:R-:W-:Y:S05]  /*13a0*/  @P0 BRA `(.L_x_46) ;  /* 0x0000000000040947 */ /* 0x000fea0003800000 */
[----:B------:R-:W-:-:S04]  /*13b0*/  DEPBAR.LE SB0, 0x0 ;  /* 0x000080000000791a */ /* 0x000fc80000000000 */
.L_x_46:
[----:B------:R-:W-:Y:S05]  /*13c0*/  WARPSYNC.ALL ;  /* 0x0000000000007948 */ /* 0x000fea0003800000 */
[----:B---3--:R-:W-:Y:S01]  /*13d0*/  BAR.SYNC.DEFER_BLOCKING 0x0 ;  /* 0x0000000000007b1d */ /* 0x008fe20000010000 */
[----:B------:R-:W-:Y:S01]  /*13e0*/  USHF.L.U32 UR14, UR34, 0x6, URZ ;  /* 0x00000006220e7899 */ /* 0x000fe2000800063f */
[----:B------:R-:W-:Y:S01]  /*13f0*/  IMAD.MOV.U32 R33, RZ, RZ, RZ ;  /* 0x000000ffff217224 */ /* 0x000fe200078e00ff */
[----:B------:R-:W-:Y:S02]  /*1400*/  CS2R R34, SRZ ;  /* 0x0000000000227805 */ /* 0x000fe4000001ff00 */
[----:B------:R-:W-:-:S02]  /*1410*/  CS2R R36, SRZ ;  /* 0x0000000000247805 */ /* 0x000fc4000001ff00 */
[----:B------:R-:W-:Y:S01]  /*1420*/  CS2R R38, SRZ ;  /* 0x0000000000267805 */ /* 0x000fe2000001ff00 */
[----:B------:R-:W-:Y:S01]  /*1430*/  VOTEU.ALL UP0, P2 ;  /* 0x00000000003f7886 */ /* 0x000fe20001000000 */
[----:B------:R-:W-:Y:S01]  /*1440*/  UMOV UR6, 0x1 ;  /* 0x0000000100067882 */ /* 0x000fe20000000000 */
[----:B------:R-:W-:Y:S01]  /*1450*/  VOTEU.ALL UP1, P2 ;  /* 0x00000000003f7886 */ /* 0x000fe20001020000 */
[----:B------:R-:W-:Y:S01]  /*1460*/  VOTEU.ALL UP2, P2 ;  /* 0x00000000003f7886 */ /* 0x000fe20001040000 */
[----:B------:R-:W-:Y:S01]  /*1470*/  CS2R R40, SRZ ;  /* 0x0000000000287805 */ /* 0x000fe2000001ff00 */
[----:B------:R-:W-:-:S04]  /*1480*/  @!UP0 UIADD3 UR8, -UR6, 0x100000, URZ ;  /* 0x0010000006088890 */ /* 0x000fc8000fffe13f */
[----:B------:R-:W-:Y:S02]  /*1490*/  @!UP0 USHF.L.U32 UR9, UR8, 0xb, URZ ;  /* 0x0000000b08098899 */ /* 0x000fe4000800063f */
[----:B------:R-:W-:Y:S01]  /*14a0*/  @!UP0 USHF.L.U32 UR8, UR8, 0x1, URZ ;  /* 0x0000000108088899 */ /* 0x000fe2000800063f */
        /* <DEDUP_REMOVED lines=9> */
[----:B------:R-:W-:Y:S01]  /*1540*/  VOTEU.ALL UP0, P2 ;  /* 0x00000000003f7886 */ /* 0x000fe20001000000 */
[----:B------:R-:W-:Y:S02]  /*1550*/  CS2R R48, SRZ ;  /* 0x0000000000307805 */ /* 0x000fe4000001ff00 */
[----:B------:R-:W-:Y:S02]  /*1560*/  CS2R R50, SRZ ;  /* 0x0000000000327805 */ /* 0x000fe4000001ff00 */
[----:B------:R-:W-:Y:S02]  /*1570*/  CS2R R52, SRZ ;  /* 0x0000000000347805 */ /* 0x000fe4000001ff00 */
[----:B------:R-:W-:Y:S01]  /*1580*/  CS2R R54, SRZ ;  /* 0x0000000000367805 */ /* 0x000fe2000001ff00 */
[----:B------:R-:W3:Y:S02]  /*1590*/  FENCE.VIEW.ASYNC.S ;  /* 0x00000000000073c6 */ /* 0x000ee40000000000 */
[----:B---3--:R-:W3:Y:S02]  /*15a0*/  @!UP0 SYNCS.EXCH.64 URZ, [UR20+0xf000], UR8 ;  /* 0x00f00008143f85b2 */ /* 0x008ee40008000100 */
[----:B---3--:R-:W-:Y:S06]  /*15b0*/  BAR.SYNC.DEFER_BLOCKING 0x0 ;  /* 0x0000000000007b1d */ /* 0x008fec0000010000 */
[----:B------:R3:W4:Y:S02]  /*15c0*/  @!UP1 SYNCS.EXCH.64 URZ, [UR20+0xf008], UR10 ;  /* 0x00f0080a143f95b2 */ /* 0x0007240008000100 */
[----:B----4-:R-:W-:Y:S01]  /*15d0*/  BAR.SYNC.DEFER_BLOCKING 0x0 ;  /* 0x0000000000007b1d */ /* 0x010fe20000010000 */
[----:B---3--:R-:W-:-:S05]  /*15e0*/  USHF.L.U32 UR11, UR23, 0x8, URZ ;  /* 0x00000008170b7899 */ /* 0x008fca000800063f */
[----:B------:R3:W4:Y:S01]  /*15f0*/  @!UP2 SYNCS.EXCH.64 URZ, [UR20+0xf010], UR6 ;  /* 0x00f01006143fa5b2 */ /* 0x0007220008000100 */
[----:B------:R-:W-:Y:S06]  /*1600*/  @!P1 BRA `(.L_x_47) ;  /* 0x0000000400989947 */ /* 0x000fec0003800000 */
[----:B-1----:R-:W-:Y:S02]  /*1610*/  SHF.R.U32.HI R3, RZ, 0x5, R0 ;  /* 0x00000005ff037819 */ /* 0x002fe40000011600 */
[----:B------:R-:W-:Y:S02]  /*1620*/  CS2R R56, SRZ ;  /* 0x0000000000387805 */ /* 0x000fe4000001ff00 */
[----:B------:R-:W-:Y:S02]  /*1630*/  CS2R R58, SRZ ;  /* 0x00000000003a7805 */ /* 0x000fe4000001ff00 */
[----:B------:R-:W-:Y:S02]  /*1640*/  CS2R R60, SRZ ;  /* 0x00000000003c7805 */ /* 0x000fe4000001ff00 */
[----:B------:R-:W-:Y:S02]  /*1650*/  R2UR UR21, R3 ;  /* 0x00000000031572ca */ /* 0x000fe400000e0000 */
        /* <DEDUP_REMOVED lines=28> */
[----:B------:R-:W-:Y:S01]  /*1820*/  CS2R R54, SRZ ;  /* 0x0000000000367805 */ /* 0x000fe2000001ff00 */
[----:B------:R-:W-:Y:S01]  /*1830*/  UMOV UR5, URZ ;  /* 0x0000003f00057c82 */ /* 0x000fe20008000000 */
[----:B------:R-:W-:-:S05]  /*1840*/  UMOV UR10, URZ ;  /* 0x0000003f000a7c82 */ /* 0x000fca0008000000 */
.L_x_49:
[----:B----4-:R-:W-:Y:S01]  /*1850*/  BAR.SYNC.DEFER_BLOCKING 0x0 ;  /* 0x0000000000007b1d */ /* 0x010fe20000010000 */
[----:B------:R-:W-:Y:S01]  /*1860*/  ULEA UR18, UR5, UR20, 0x3 ;  /* 0x0000001405127291 */ /* 0x000fe2000f8e183f */
[----:B------:R-:W-:Y:S01]  /*1870*/  @!P2 IMAD.MOV.U32 R3, RZ, RZ, 0x5000 ;  /* 0x00005000ff03a424 */ /* 0x000fe200078e00ff */
[----:B------:R-:W-:Y:S01]  /*1880*/  ELECT P0, URZ, PT ;  /* 0x00000000003f782f */ /* 0x000fe20003800000 */
[----:B------:R-:W-:-:S03]  /*1890*/  ULEA UR8, UR5, UR20, 0xe ;  /* 0x0000001405087291 */ /* 0x000fc6000f8e703f */
[----:B------:R-:W-:Y:S02]  /*18a0*/  ISETP.LT.U32.AND P0, PT, R2, 0x20, P0 ;  /* 0x000000200200780c */ /* 0x000fe40000701070 */
[----:B------:R-:W-:Y:S01]  /*18b0*/  ELECT P1, URZ, PT ;  /* 0x00000000003f782f */ /* 0x000fe20003820000 */
[----:B------:R-:W-:-:S03]  /*18c0*/  ULEA UR12, UR5, UR20, 0xc ;  /* 0x00000014050c7291 */ /* 0x000fc6000f8e603f */
[----:B------:R-:W-:Y:S01]  /*18d0*/  ISETP.LT.U32.AND P1, PT, R2, 0x20, P1 ;  /* 0x000000200200780c */ /* 0x000fe20000f21070 */
[----:B------:R-:W-:Y:S01]  /*18e0*/  UMOV UR15, UR10 ;  /* 0x0000000a000f7c82 */ /* 0x000fe20008000000 */
[----:B------:R-:W-:-:S05]  /*18f0*/  UIADD3 UR12, UR12, 0xc000, URZ ;  /* 0x0000c0000c0c7890 */ /* 0x000fca000fffe03f */
[----:B------:R-:W-:Y:S01]  /*1900*/  VOTEU.ANY UP0, P0 ;  /* 0x00000000003f7886 */ /* 0x000fe20000000100 */
[----:B------:R-:W-:Y:S01]  /*1910*/  VOTEU.ANY UP2, P0 ;  /* 0x00000000003f7886 */ /* 0x000fe20000040100 */
[----:B------:R1:W-:Y:S01]  /*1920*/  @!P2 SYNCS.ARRIVE.TRANS64 RZ, [UR18+0xf000], R3 ;  /* 0x00f00003ffffa9a7 */ /* 0x0003e20008000012 */
[----:B------:R4:W-:Y:S06]  /*1930*/  MEMBAR.ALL.CTA ;  /* 0x0000000000007992 */ /* 0x0009ec0000008000 */
[----:B----4-:R-:W4:Y:S01]  /*1940*/  FENCE.VIEW.ASYNC.S ;  /* 0x00000000000073c6 */ /* 0x010f220000000000 */
[----:B------:R-:W-:Y:S01]  /*1950*/  @UP0 UIADD3 UR9, UR18, 0xf000, URZ ;  /* 0x0000f00012090890 */ /* 0x000fe2000fffe03f */
[----:B---3--:R-:W-:Y:S01]  /*1960*/  @UP0 UMOV UR6, UR28 ;  /* 0x0000001c00060c82 */ /* 0x008fe20008000000 */
[----:B------:R-:W-:Y:S01]  /*1970*/  @UP0 UMOV UR7, UR29 ;  /* 0x0000001d00070c82 */ /* 0x000fe20008000000 */
[----:B----4-:R-:W-:Y:S01]  /*1980*/  VOTEU.ANY UP1, P1 ;  /* 0x00000000003f7886 */ /* 0x010fe20000820100 */
[----:B------:R-:W-:Y:S01]  /*1990*/  VOTEU.ANY UP3, P1 ;  /* 0x00000000003f7886 */ /* 0x000fe20000860100 */
[----:B-1----:R-:W-:-:S03]  /*19a0*/  IMAD.U32 R3, RZ, RZ, UR4 ;  /* 0x00000004ff037e24 */ /* 0x002fc6000f8e00ff */
[----:B------:R-:W-:Y:S01]  /*19b0*/  @UP1 UIADD3 UR13, UR18, 0xf000, URZ ;  /* 0x0000f000120d1890 */ /* 0x000fe2000fffe03f */
[----:B------:R-:W-:Y:S01]  /*19c0*/  @UP1 UMOV UR16, UR30 ;  /* 0x0000001e00101c82 */ /* 0x000fe20008000000 */
[----:B------:R-:W-:Y:S01]  /*19d0*/  @UP1 UMOV UR17, UR31 ;  /* 0x0000001f00111c82 */ /* 0x000fe20008000000 */
[----:B------:R-:W-:Y:S01]  /*19e0*/  SHF.L.U32 R3, R3, 0x1f, RZ ;  /* 0x0000001f03037819 */ /* 0x000fe200000006ff */
[----:B------:R-:W-:Y:S06]  /*19f0*/  BAR.SYNC.DEFER_BLOCKING 0x0 ;  /* 0x0000000000007b1d */ /* 0x000fec0000010000 */
[----:B------:R1:W-:Y:S02]  /*1a00*/  @UP2 UTMALDG.2D [UR8], [UR6] ;  /* 0x00000008060025b4 */ /* 0x0003e40008008000 */
[----:B------:R-:W-:Y:S06]  /*1a10*/  BAR.SYNC.DEFER_BLOCKING 0x0 ;  /* 0x0000000000007b1d */ /* 0x000fec0000010000 */
[----:B------:R1:W-:Y:S02]  /*1a20*/  @UP3 UTMALDG.2D [UR12], [UR16] ;  /* 0x0000000c100035b4 */ /* 0x0003e40008008000 */
[----:B------:R-:W-:Y:S06]  /*1a30*/  BAR.SYNC.DEFER_BLOCKING 0x0 ;  /* 0x0000000000007b1d */ /* 0x000fec0000010000 */
[----:B------:R-:W3:Y:S02]  /*1a40*/  SYNCS.PHASECHK.TRANS64.TRYWAIT P0, [UR18+0xf000], R3 ;  /* 0x00f00003ff0075a7 */ /* 0x000ee40008000152 */
[----:B-1-3--:R-:W-:Y:S05]  /*1a50*/  @!P0 BRA `(.L_x_48) ;  /* 0x0000000400b88947 */ /* 0x00afea0003800000 */
.L_x_50:
[----:B------:R-:W-:Y:S01]  /*1a60*/  USHF.L.U32 UR6, UR21, 0x6, URZ ;  /* 0x0000000615067899 */ /* 0x000fe2000800063f */
[----:B------:R-:W-:Y:S02]  /*1a70*/  WARPGROUP.DEPBAR.LE gsb0, 0x0 ;  /* 0x00008000000079c5 */ /* 0x000fe40000010000 */
[----:B------:R-:W-:Y:S01]  /*1a80*/  USHF.R.U32.HI UR7, URZ, 0x4, UR12 ;  /* 0x000000043f077899 */ /* 0x000fe2000801160c */
[----:B------:R-:W-:Y:S01]  /*1a90*/  WARPGROUP.ARRIVE ;  /* 0x00000000000079c5 */ /* 0x000fe20000000000 */
[----:B------:R-:W-:Y:S01]  /*1aa0*/  ULOP3.LUT UR6, UR6, 0x100, URZ, 0xc0, !UPT ;  /* 0x0000010006067892 */ /* 0x000fe2000f8ec03f */
[----:B------:R-:W1:Y:S01]  /*1ab0*/  LDC R3, c[0x0][0x230] ;  /* 0x00008c00ff037b82 */ /* 0x000e620000000800 */
[----:B------:R-:W-:Y:S01]  /*1ac0*/  UMOV UR19, 0x40000040 ;  /* 0x4000004000137882 */ /* 0x000fe20000000000 */
[----:B------:R-:W-:Y:S01]  /*1ad0*/  UMOV UR17, 0x80000020 ;  /* 0x8000002000117882 */ /* 0x000fe20000000000 */
[----:B------:R-:W-:Y:S02]  /*1ae0*/  ULEA.HI UR8, UR8, UR6, URZ, 0x1c ;  /* 0x0000000608087291 */ /* 0x000fe4000f8fe03f */
[----:B------:R-:W-:-:S02]  /*1af0*/  USGXT.U32 UR6, UR7, 0xe ;  /* 0x0000000e0706789a */ /* 0x000fc40008000000 */
[----:B------:R-:W-:Y:S01]  /*1b00*/  ULOP3.LUT UR16, UR8, 0x3fff, URZ, 0xc0, !UPT ;  /* 0x00003fff08107892 */ /* 0x000fe2000f8ec03f */
[----:B------:R-:W-:Y:S01]  /*1b10*/  UMOV UR7, URZ ;  /* 0x0000003f00077c82 */ /* 0x000fe20008000000 */
[----:B------:R-:W-:Y:S02]  /*1b20*/  UMOV UR26, 0x80 ;  /* 0x00000080001a7882 */ /* 0x000fe40000000000 */
[----:B------:R-:W-:Y:S01]  /*1b30*/  UIADD3 UR24, UP0, UR16, 0x2, URZ ;  /* 0x0000000210187890 */ /* 0x000fe2000ff1e03f */
[----:B------:R-:W-:Y:S01]  /*1b40*/  UMOV UR18, UR6 ;  /* 0x0000000600127c82 */ /* 0x000fe20008000000 */
[----:B------:R-:W-:Y:S02]  /*1b50*/  UMOV UR27, 0x40000040 ;  /* 0x40000040001b7882 */ /* 0x000fe40000000000 */
[----:B------:R-:W-:Y:S01]  /*1b60*/  UIADD3.X UR25, UR7, -0x7fffffe0, URZ, UP0, !UPT ;  /* 0x8000002007197890 */ /* 0x000fe200087fe43f */
[----:B------:R-:W-:Y:S01]  /*1b70*/  HGMMA.64x64x16.F32.BF16 R56, gdesc[UR16].tnspB, R56 ;  /* 0x40e00000103879f0 */ /* 0x000fe20008701838 */
[----:B------:R-:W-:Y:S01]  /*1b80*/  UIADD3 UR10, UR10, 0x20, URZ ;  /* 0x000000200a0a7890 */ /* 0x000fe2000fffe03f */
[----:B------:R-:W-:Y:S01]  /*1b90*/  UMOV UR7, URZ ;  /* 0x0000003f00077c82 */ /* 0x000fe20008000000 */
[----:B------:R-:W-:-:S02]  /*1ba0*/  UIADD3.64 UR16, UR24, 0x1fe, URZ ;  /* 0x000001fe18107897 */ /* 0x000fc4000fffe03f */
[----:B------:R-:W-:Y:S02]  /*1bb0*/  UIADD3.64 UR26, UR6, UR26, URZ ;  /* 0x0000001a061a7297 */ /* 0x000fe4000fffe03f */
[----:B------:R-:W-:Y:S01]  /*1bc0*/  UIADD3 UR5, UR5, 0x1, URZ ;  /* 0x0000000105057890 */ /* 0x000fe2000fffe03f */
[----:B-1----:R-:W-:-:S03]  /*1bd0*/  ISETP.LE.AND P0, PT, R3, UR10, PT ;  /* 0x0000000a03007c0c */ /* 0x002fc6000bf03270 */
[----:B------:R-:W-:-:S04]  /*1be0*/  UISETP.NE.U32.AND UP0, UPT, UR5, 0x3, UPT ;  /* 0x000000030500788c */ /* 0x000fc8000bf05070 */
[----:B------:R-:W-:Y:S02]  /*1bf0*/  USEL UR6, URZ, 0x1, UP0 ;  /* 0x000000013f067887 */ /* 0x000fe40008000000 */
[----:B------:R-:W-:Y:S02]  /*1c00*/  USEL UR5, UR5, URZ, UP0 ;  /* 0x0000003f05057287 */ /* 0x000fe40008000000 */
[----:B------:R-:W-:Y:S01]  /*1c10*/  ULOP3.LUT UR4, UR4, UR6, URZ, 0x3c, !UPT ;  /* 0x0000000604047292 */ /* 0x000fe2000f8e3c3f */
[----:B------:R-:W-:Y:S01]  /*1c20*/  HGMMA.64x64x16.F32.BF16 R56, gdesc[UR24].tnspB, R56 ;  /* 0x40e00000183879f0 */ /* 0x000fe20008701838 */
[----:B------:R-:W-:-:S03]  /*1c30*/  UIADD3.64 UR24, UR24, 0x200, URZ ;  /* 0x0000020018187897 */ /* 0x000fc6000fffe03f */
[----:B------:R-:W-:Y:S06]  /*1c40*/  HGMMA.64x64x16.F32.BF16 R24, gdesc[UR16].tnspB, R24 ;  /* 0x40e00000101879f0 */ /* 0x000fec0008701818 */
[----:B------:R-:W-:Y:S01]  /*1c50*/  HGMMA.64x64x16.F32.BF16 R24, gdesc[UR24].tnspB, R24, gsb0 ;  /* 0x40e00000181879f0 */ /* 0x000fe20008001818 */
[----:B------:R-:W-:Y:S05]  /*1c60*/  @!P0 BRA `(.L_x_49) ;  /* 0xfffffff800f88947 */ /* 0x000fea000383ffff */
.L_x_47:
[----:B------:R-:W-:Y:S02]  /*1c70*/  WARPGROUP.DEPBAR.LE gsb0, 0x0 ;  /* 0x00008000000079c5 */ /* 0x000fe40000010000 */
[----:B----4-:R-:W-:Y:S01]  /*1c80*/  BAR.SYNC.DEFER_BLOCKING 0x0 ;  /* 0x0000000000007b1d */ /* 0x010fe20000010000 */
[C---:B-1----:R-:W-:Y:S01]  /*1c90*/  IMAD.SHL.U32 R3, R0.reuse, 0x80, RZ ;  /* 0x0000008000037824 */ /* 0x042fe200078e00ff */
[----:B------:R-:W-:Y:S01]  /*1ca0*/  ELECT P0, URZ, PT ;  /* 0x00000000003f782f */ /* 0x000fe20003800000 */
[----:B------:R-:W-:Y:S01]  /*1cb0*/  IMAD.SHL.U32 R4, R0, 0x10, RZ ;  /* 0x0000001000047824 */ /* 0x000fe200078e00ff */
[----:B------:R-:W-:Y:S02]  /*1cc0*/  F2FP.BF16.F32.PACK_AB R56, R57, R56 ;  /* 0x000000383938723e */ /* 0x000fe400000010ff */
[----:B------:R-:W-:Y:S01]  /*1cd0*/  LOP3.LUT R3, R3, 0x780, RZ, 0xc0, !PT ;  /* 0x0000078003037812 */ /* 0x000fe200078ec0ff */
[----:B------:R-:W-:Y:S01]  /*1ce0*/  UMOV UR21, UR14 ;  /* 0x0000000e00157c82 */ /* 0x000fe20008000000 */
[----:B------:R-:W-:Y:S01]  /*1cf0*/  F2FP.BF16.F32.PACK_AB R57, R59, R58 ;  /* 0x0000003a3b39723e */ /* 0x000fe200000010ff */
[----:B------:R-:W-:Y:S01]  /*1d00*/  UMOV UR22, UR11 ;  /* 0x0000000b00167c82 */ /* 0x000fe20008000000 */
[----:B------:R-:W-:-:S02]  /*1d10*/  LOP3.LUT R3, R3, 0x70, R4, 0xf8, !PT ;  /* 0x0000007003037812 */ /* 0x000fc400078ef804 */
[----:B------:R-:W-:Y:S02]  /*1d20*/  F2FP.BF16.F32.PACK_AB R24, R25, R24 ;  /* 0x000000181918723e */ /* 0x000fe400000010ff */
[----:B------:R-:W-:Y:S01]  /*1d30*/  LOP3.LUT R3, R3, 0x10, R0, 0x78, !PT ;  /* 0x0000001003037812 */ /* 0x000fe200078e7800 */
[----:B------:R-:W-:Y:S01]  /*1d40*/  IMAD.SHL.U32 R0, R0, 0x40, RZ ;  /* 0x0000004000007824 */ /* 0x000fe200078e00ff */
[----:B------:R-:W-:Y:S02]  /*1d50*/  ISETP.LT.U32.AND P0, PT, R2, 0x20, P0 ;  /* 0x000000200200780c */ /* 0x000fe40000701070 */
[----:B------:R-:W-:Y:S02]  /*1d60*/  F2FP.BF16.F32.PACK_AB R58, R61, R60 ;  /* 0x0000003c3d3a723e */ /* 0x000fe400000010ff */
[----:B------:R-:W-:Y:S02]  /*1d70*/  LOP3.LUT R0, R3, 0x3800, R0, 0xf8, !PT ;  /* 0x0000380003007812 */ /* 0x000fe400078ef800 */
[----:B------:R-:W-:Y:S01]  /*1d80*/  F2FP.BF16.F32.PACK_AB R59, R63, R62 ;  /* 0x0000003e3f3b723e */ /* 0x000fe200000010ff */
[----:B------:R-:W1:Y:S02]  /*1d90*/  @!P2 SYNCS.CCTL.IV [UR20+0xf000] ;  /* 0x00f00000ff00a9b1 */ /* 0x000e640008000014 */
[----:B-1----:R-:W-:Y:S01]  /*1da0*/  BAR.SYNC.DEFER_BLOCKING 0x0 ;  /* 0x0000000000007b1d */ /* 0x002fe20000010000 */
[C---:B------:R-:W-:Y:S01]  /*1db0*/  LOP3.LUT R3, R0.reuse, 0x20, RZ, 0x3c, !PT ;  /* 0x0000002000037812 */ /* 0x040fe200078e3cff */
[C---:B------:R-:W-:Y:S01]  /*1dc0*/  VIADD R2, R0.reuse, UR20 ;  /* 0x0000001400027c36 */ /* 0x040fe20008000000 */
[----:B------:R-:W-:-:S02]  /*1dd0*/  LOP3.LUT R4, R0, 0x40, RZ, 0x3c, !PT ;  /* 0x0000004000047812 */ /* 0x000fc400078e3cff */
[----:B------:R-:W-:Y:S01]  /*1de0*/  F2FP.BF16.F32.PACK_AB R64, R65, R64 ;  /* 0x000000404140723e */ /* 0x000fe200000010ff */
[----:B------:R-:W-:Y:S01]  /*1df0*/  VIADD R3, R3, UR20 ;  /* 0x0000001403037c36 */ /* 0x000fe20008000000 */
[----:B------:R-:W-:Y:S01]  /*1e00*/  F2FP.BF16.F32.PACK_AB R25, R27, R26 ;  /* 0x0000001a1b19723e */ /* 0x000fe200000010ff */
[----:B------:R-:W-:Y:S01]  /*1e10*/  VIADD R4, R4, UR20 ;  /* 0x0000001404047c36 */ /* 0x000fe20008000000 */
[----:B------:R-:W-:Y:S01]  /*1e20*/  F2FP.BF16.F32.PACK_AB R65, R67, R66 ;  /* 0x000000424341723e */ /* 0x000fe200000010ff */
[----:B------:R-:W-:Y:S01]  /*1e30*/  VOTEU.ANY UP0, P0 ;  /* 0x00000000003f7886 */ /* 0x000fe20000000100 */
[----:B------:R-:W-:Y:S01]  /*1e40*/  F2FP.BF16.F32.PACK_AB R26, R29, R28 ;  /* 0x0000001c1d1a723e */ /* 0x000fe200000010ff */
[----:B------:R-:W-:Y:S01]  /*1e50*/  VOTEU.ANY UP1, P0 ;  /* 0x00000000003f7886 */ /* 0x000fe20000020100 */
[----:B------:R-:W-:Y:S02]  /*1e60*/  F2FP.BF16.F32.PACK_AB R27, R31, R30 ;  /* 0x0000001e1f1b723e */ /* 0x000fe400000010ff */
[----:B------:R-:W-:Y:S01]  /*1e70*/  F2FP.BF16.F32.PACK_AB R32, R33, R32 ;  /* 0x000000202120723e */ /* 0x000fe200000010ff */
[----:B---3--:R-:W-:Y:S01]  /*1e80*/  @UP0 UMOV UR6, UR32 ;  /* 0x0000002000060c82 */ /* 0x008fe20008000000 */
[----:B------:R-:W-:Y:S01]  /*1e90*/  LOP3.LUT R0, R0, 0x60, RZ, 0x3c, !PT ;  /* 0x0000006000007812 */ /* 0x000fe200078e3cff */
[----:B------:R-:W-:Y:S01]  /*1ea0*/  @UP0 UMOV UR7, UR33 ;  /* 0x0000002100070c82 */ /* 0x000fe20008000000 */
[----:B------:R-:W-:-:S02]  /*1eb0*/  F2FP.BF16.F32.PACK_AB R66, R69, R68 ;  /* 0x000000444542723e */ /* 0x000fc400000010ff */
[----:B------:R-:W-:Y:S01]  /*1ec0*/  F2FP.BF16.F32.PACK_AB R67, R71, R70 ;  /* 0x000000464743723e */ /* 0x000fe200000010ff */
[----:B------:R-:W-:Y:S01]  /*1ed0*/  VIADD R0, R0, UR20 ;  /* 0x0000001400007c36 */ /* 0x000fe20008000000 */
[----:B------:R-:W-:Y:S01]  /*1ee0*/  F2FP.BF16.F32.PACK_AB R72, R73, R72 ;  /* 0x000000484948723e */ /* 0x000fe200000010ff */
[----:B------:R-:W1:Y:S02]  /*1ef0*/  @!P2 SYNCS.CCTL.IV [UR20+0xf008] ;  /* 0x00f00800ff00a9b1 */ /* 0x000e640008000014 */
[----:B-1----:R-:W-:Y:S01]  /*1f00*/  BAR.SYNC.DEFER_BLOCKING 0x0 ;  /* 0x0000000000007b1d */ /* 0x002fe20000010000 */
[----:B------:R-:W-:Y:S02]  /*1f10*/  F2FP.BF16.F32.PACK_AB R33, R35, R34 ;  /* 0x000000222321723e */ /* 0x000fe400000010ff */
[----:B------:R-:W-:Y:S02]  /*1f20*/  F2FP.BF16.F32.PACK_AB R73, R75, R74 ;  /* 0x0000004a4b49723e */ /* 0x000fe400000010ff */
[----:B------:R-:W-:-:S02]  /*1f30*/  F2FP.BF16.F32.PACK_AB R34, R37, R36 ;  /* 0x000000242522723e */ /* 0x000fc400000010ff */
[----:B------:R-:W-:Y:S02]  /*1f40*/  F2FP.BF16.F32.PACK_AB R35, R39, R38 ;  /* 0x000000262723723e */ /* 0x000fe400000010ff */
[----:B------:R-:W-:Y:S02]  /*1f50*/  F2FP.BF16.F32.PACK_AB R40, R41, R40 ;  /* 0x000000282928723e */ /* 0x000fe400000010ff */
[----:B------:R-:W-:Y:S02]  /*1f60*/  F2FP.BF16.F32.PACK_AB R74, R77, R76 ;  /* 0x0000004c4d4a723e */ /* 0x000fe400000010ff */
[----:B------:R-:W-:Y:S02]  /*1f70*/  F2FP.BF16.F32.PACK_AB R75, R79, R78 ;  /* 0x0000004e4f4b723e */ /* 0x000fe400000010ff */
[----:B------:R-:W-:Y:S02]  /*1f80*/  F2FP.BF16.F32.PACK_AB R80, R81, R80 ;  /* 0x000000505150723e */ /* 0x000fe400000010ff */
[----:B------:R-:W-:-:S02]  /*1f90*/  F2FP.BF16.F32.PACK_AB R41, R43, R42 ;  /* 0x0000002a2b29723e */ /* 0x000fc400000010ff */
[----:B------:R-:W-:Y:S02]  /*1fa0*/  F2FP.BF16.F32.PACK_AB R81, R83, R82 ;  /* 0x000000525351723e */ /* 0x000fe400000010ff */
[----:B------:R-:W-:Y:S02]  /*1fb0*/  F2FP.BF16.F32.PACK_AB R42, R45, R44 ;  /* 0x0000002c2d2a723e */ /* 0x000fe400000010ff */
[----:B------:R-:W-:Y:S01]  /*1fc0*/  F2FP.BF16.F32.PACK_AB R43, R47, R46 ;  /* 0x0000002e2f2b723e */ /* 0x000fe200000010ff */
[----:B------:R-:W1:Y:S01]  /*1fd0*/  @!P2 SYNCS.CCTL.IV [UR20+0xf010] ;  /* 0x00f01000ff00a9b1 */ /* 0x000e620008000014 */
[----:B------:R-:W-:Y:S01]  /*1fe0*/  F2FP.BF16.F32.PACK_AB R48, R49, R48 ;  /* 0x000000303130723e */ /* 0x000fe200000010ff */
[----:B-1----:R-:W-:Y:S01]  /*1ff0*/  STSM.16.M88.4 [R2], R56 ;  /* 0x0000003802007844 */ /* 0x002fe20000000200 */
[----:B------:R-:W-:Y:S02]  /*2000*/  F2FP.BF16.F32.PACK_AB R82, R85, R84 ;  /* 0x000000545552723e */ /* 0x000fe400000010ff */
[----:B------:R-:W-:Y:S01]  /*2010*/  F2FP.BF16.F32.PACK_AB R83, R87, R86 ;  /* 0x000000565753723e */ /* 0x000fe200000010ff */
[----:B------:R-:W-:Y:S01]  /*2020*/  STSM.16.M88.4 [R2+0x4000], R24 ;  /* 0x0040001802007844 */ /* 0x000fe20000000200 */
[----:B------:R-:W-:-:S02]  /*2030*/  F2FP.BF16.F32.PACK_AB R49, R51, R50 ;  /* 0x000000323331723e */ /* 0x000fc400000010ff */
[----:B------:R-:W-:Y:S01]  /*2040*/  F2FP.BF16.F32.PACK_AB R50, R53, R52 ;  /* 0x000000343532723e */ /* 0x000fe200000010ff */
[----:B------:R-:W-:Y:S01]  /*2050*/  STSM.16.M88.4 [R3], R64 ;  /* 0x0000004003007844 */ /* 0x000fe20000000200 */
[----:B------:R-:W-:-:S03]  /*2060*/  F2FP.BF16.F32.PACK_AB R51, R55, R54 ;  /* 0x000000363733723e */ /* 0x000fc600000010ff */
[----:B------:R-:W-:Y:S04]  /*2070*/  STSM.16.M88.4 [R3+0x4000], R32 ;  /* 0x0040002003007844 */ /* 0x000fe80000000200 */
[----:B------:R-:W-:Y:S04]  /*2080*/  STSM.16.M88.4 [R4], R72 ;  /* 0x0000004804007844 */ /* 0x000fe80000000200 */
[----:B------:R-:W-:Y:S04]  /*2090*/  STSM.16.M88.4 [R4+0x4000], R40 ;  /* 0x0040002804007844 */ /* 0x000fe80000000200 */
[----:B------:R-:W-:Y:S04]  /*20a0*/  STSM.16.M88.4 [R0], R80 ;  /* 0x0000005000007844 */ /* 0x000fe80000000200 */
[----:B------:R-:W-:Y:S01]  /*20b0*/  STSM.16.M88.4 [R0+0x4000], R48 ;  /* 0x0040003000007844 */ /* 0x000fe20000000200 */
[----:B------:R1:W-:Y:S06]  /*20c0*/  MEMBAR.ALL.CTA ;  /* 0x0000000000007992 */ /* 0x0003ec0000008000 */
[----:B-1----:R-:W1:Y:S02]  /*20d0*/  FENCE.VIEW.ASYNC.S ;  /* 0x00000000000073c6 */ /* 0x002e640000000000 */
[----:B-1----:R-:W-:Y:S06]  /*20e0*/  BAR.SYNC.DEFER_BLOCKING 0x0 ;  /* 0x0000000000007b1d */ /* 0x002fec0000010000 */
[----:B------:R1:W-:Y:S01]  /*20f0*/  @UP1 UTMASTG.2D [UR20], [UR6] ;  /* 0x00000014060013b5 */ /* 0x0003e20008008000 */
[----:B------:R0:W-:Y:S01]  /*2100*/  UTMACMDFLUSH ;  /* 0x00000000000079b7 */ /* 0x0001e20000000000 */
[----:B------:R-:W-:-:S04]  /*2110*/  DEPBAR.LE SB0, 0x0 ;  /* 0x000080000000791a */ /* 0x000fc80000000000 */
[----:B------:R-:W-:Y:S06]  /*2120*/  BAR.SYNC.DEFER_BLOCKING 0x0 ;  /* 0x0000000000007b1d */ /* 0x000fec0000010000 */
[----:B-1----:R-:W-:Y:S05]  /*2130*/  EXIT ;  /* 0x000000000000794d */ /* 0x002fea0003800000 */
.L_x_48:
[----:B------:R-:W1:Y:S02]  /*2140*/  SYNCS.PHASECHK.TRANS64.TRYWAIT P0, [UR18+0xf000], R3 ;  /* 0x00f00003ff0075a7 */ /* 0x000e640008000152 */
[----:B-1----:R-:W-:Y:S05]  /*2150*/  @!P0 BRA `(.L_x_48) ;  /* 0xfffffffc00f88947 */ /* 0x002fea000383ffff */
[----:B------:R-:W-:Y:S05]  /*2160*/  BRA `(.L_x_50) ;  /* 0xfffffff8003c7947 */ /* 0x000fea000383ffff */
.L_x_51:
[----:B------:R-:W-:-:S00]  /*2170*/  BRA `(.L_x_51) ;  /* 0xfffffffc00fc7947 */ /* 0x000fc0000383ffff */
[----:B------:R-:W-:-:S00]  /*2180*/  NOP ;  /* 0x0000000000007918 */ /* 0x000fc00000000000 */
[----:B------:R-:W-:-:S00]  /*2190*/  NOP ;  /* 0x0000000000007918 */ /* 0x000fc00000000000 */
[----:B------:R-:W-:-:S00]  /*21a0*/  NOP ;  /* 0x0000000000007918 */ /* 0x000fc00000000000 */
[----:B------:R-:W-:-:S00]  /*21b0*/  NOP ;  /* 0x0000000000007918 */ /* 0x000fc00000000000 */
[----:B------:R-:W-:-:S00]  /*21c0*/  NOP ;  /* 0x0000000000007918 */ /* 0x000fc00000000000 */
[----:B------:R-:W-:-:S00]  /*21d0*/  NOP ;  /* 0x0000000000007918 */ /* 0x000fc00000000000 */
[----:B------:R-:W-:-:S00]  /*21e0*/  NOP ;  /* 0x0000000000007918 */ /* 0x000fc00000000000 */
[----:B------:R-:W-:-:S00]  /*21f0*/  NOP ;  /* 0x0000000000007918 */ /* 0x000fc00000000000 */
.L_x_52:


//--------------------- .nv.shared.gluon_wgmma    --------------------------
	.section	.nv.shared.gluon_wgmma,"aw",@nobits
	.sectionflags	@""
	.align	16
	.zero		1024


//--------------------- .nv.shared.reserved.0     --------------------------
	.section	.nv.shared.reserved.0,"aw",@nobits
	.weak		__nv_reservedSMEM_offset_0_alias
	.size		__nv_reservedSMEM_offset_0_alias, 0, 0
	.other		__nv_reservedSMEM_offset_0_alias,@"STO_CUDA_RESERVED_SHARED STV_DEFAULT"
__nv_reservedSMEM_offset_0_alias:
	.zero		0


//--------------------- .nv.constant0.gluon_wgmma --------------------------
	.section	.nv.constant0.gluon_wgmma,"a",@progbits
	.sectionflags	@""
	.align	4
.nv.constant0.gluon_wgmma:
	.zero		608


//--------------------- SYMBOLS --------------------------

	.type		.nv.reservedSmem.offset0,@object
	.size		.nv.reservedSmem.offset0,0x4
